	.target	sm_100a

	.elftype	@"ET_EXEC"


//--------------------- .note.nv.tkinfo           --------------------------
	.section	.note.nv.tkinfo,"",@"SHT_NOTE"
	.sectionflags	@"SHF_NOTE_NV_TKINFO"
	.tkinfo
        /*0018*/ 	.word	0x00000002
        /*0030*/ 	.string	""
        /*0030*/ 	.string	"ptxas"
        /*0030*/ 	.string	"Cuda compilation tools, release 13.0, V13.0.88"
        /*0030*/ 	.string	"Build cuda_13.0.r13.0/compiler.36424714_0"
        /*0030*/ 	.string	"-arch sm_100a -m 64 "



//--------------------- .note.nv.cuinfo           --------------------------
	.section	.note.nv.cuinfo,"",@"SHT_NOTE"
	.sectionflags	@"SHF_NOTE_NV_CUINFO"
        /*0018*/ 	.short	0x0002
        /*001a*/ 	.short	0x0064
        /*001c*/ 	.short	0x0082
	.zero		2


//--------------------- .nv.info                  --------------------------
	.section	.nv.info,"",@"SHT_CUDA_INFO"
	.align	4


	//----- nvinfo : EIATTR_REGCOUNT
	.align		4
        /*0000*/ 	.byte	0x04, 0x2f
        /*0002*/ 	.short	(.L_19 - .L_18)
	.align		4
.L_18:
        /*0004*/ 	.word	index@(_ZN7cutlass13device_kernelINS_4gemm6kernel13GemmUniversalIN4cute5tupleIJiiiiEEENS1_10collective13CollectiveMmaINS1_35MainloopSm100TmaUmmaWarpSpecializedILi17ELi2ELi4ENS5_IJNS4_1CILi1EEESB_SB_EEEEENS5_IJNSA_ILi64EEENSA_ILi128EEENSA_ILi32EEEEEENS_10bfloat16_tENS5_IJSB_llEEESI_SJ_NS4_8TiledMMAINS4_8MMA_AtomIJNS4_20SM100_MMA_F16BF16_SSISI_SI_fLi64ELi128ELNS4_4UMMA5MajorE1ELSO_1ELNSN_7ScaleInE0ELSP_0EEEEEENS4_6LayoutISC_NS5_IJNSA_ILi0EEEST_ST_EEEEENS5_IJNS4_10UnderscoreESW_SW_EEEEENS4_13SM90_TMA_LOADENS4_14ComposedLayoutINS4_7SwizzleILi3ELi4ELi3EEENS4_18smem_ptr_flag_bitsILi16EEENSS_INS5_IJSE_NSA_ILi8EEEEEENS5_IJSB_SE_EEEEEEEvNS4_8identityESZ_S19_vS1A_EENS_8epilogue10collective18CollectiveEpilogueINS1C_23Sm100TmaWarpSpecializedILi4ELi2ELi16ELb1ELb0EEEJSH_NS5_IJNSS_ISE_SB_EENSS_ISG_SB_EEEEESI_NS5_IJlSB_lEEESI_S1K_NS1C_6fusion15FusionCallbacksIS1G_NS1L_17LinearCombinationISI_fSI_fLNS_15FloatRoundStyleE2EEESH_S1J_JEEENS4_5SM1004TMEM4LOAD26SM100_TMEM_LOAD_16dp256b4xESZ_NS10_INS11_ILi2ELi4ELi3EEES14_NSS_INS5_IJS15_SG_EEENS5_IJSG_SB_EEEEEEENS4_17SM75_U32x4_LDSM_NENS4_14SM90_TMA_STOREES1Z_NS4_17SM90_U32x4_STSM_NENS4_39AutoVectorizingCopyWithAssumedAlignmentILi128EEEEEEvvEEEEvNT_6ParamsE)
        /*0008*/ 	.word	0x0000005b


	//----- nvinfo : EIATTR_FRAME_SIZE
	.align		4
.L_19:
        /*000c*/ 	.byte	0x04, 0x11
        /*000e*/ 	.short	(.L_21 - .L_20)
	.align		4
.L_20:
        /*0010*/ 	.word	index@($__internal_2_$__cuda_sm10x_tcgen05_guardrail_trap_unallocated_columns_being_dealloced)
        /*0014*/ 	.word	0x00000000


	//----- nvinfo : EIATTR_FRAME_SIZE
	.align		4
.L_21:
        /*0018*/ 	.byte	0x04, 0x11
        /*001a*/ 	.short	(.L_23 - .L_22)
	.align		4
.L_22:
        /*001c*/ 	.word	index@($__internal_1_$__cuda_sm10x_tcgen05_guardrail_trap_phase_invalid_during_alloc)
        /*0020*/ 	.word	0x00000000


	//----- nvinfo : EIATTR_FRAME_SIZE
	.align		4
.L_23:
        /*0024*/ 	.byte	0x04, 0x11
        /*0026*/ 	.short	(.L_25 - .L_24)
	.align		4
.L_24:
        /*0028*/ 	.word	index@($__internal_0_$__cuda_sm10x_tcgen05_guardrail_trap_col_being_dealloced_not_returned_by_alloc)
        /*002c*/ 	.word	0x00000000


	//----- nvinfo : EIATTR_FRAME_SIZE
	.align		4
.L_25:
        /*0030*/ 	.byte	0x04, 0x11
        /*0032*/ 	.short	(.L_27 - .L_26)
	.align		4
.L_26:
        /*0034*/ 	.word	index@(_ZN7cutlass13device_kernelINS_4gemm6kernel13GemmUniversalIN4cute5tupleIJiiiiEEENS1_10collective13CollectiveMmaINS1_35MainloopSm100TmaUmmaWarpSpecializedILi17ELi2ELi4ENS5_IJNS4_1CILi1EEESB_SB_EEEEENS5_IJNSA_ILi64EEENSA_ILi128EEENSA_ILi32EEEEEENS_10bfloat16_tENS5_IJSB_llEEESI_SJ_NS4_8TiledMMAINS4_8MMA_AtomIJNS4_20SM100_MMA_F16BF16_SSISI_SI_fLi64ELi128ELNS4_4UMMA5MajorE1ELSO_1ELNSN_7ScaleInE0ELSP_0EEEEEENS4_6LayoutISC_NS5_IJNSA_ILi0EEEST_ST_EEEEENS5_IJNS4_10UnderscoreESW_SW_EEEEENS4_13SM90_TMA_LOADENS4_14ComposedLayoutINS4_7SwizzleILi3ELi4ELi3EEENS4_18smem_ptr_flag_bitsILi16EEENSS_INS5_IJSE_NSA_ILi8EEEEEENS5_IJSB_SE_EEEEEEEvNS4_8identityESZ_S19_vS1A_EENS_8epilogue10collective18CollectiveEpilogueINS1C_23Sm100TmaWarpSpecializedILi4ELi2ELi16ELb1ELb0EEEJSH_NS5_IJNSS_ISE_SB_EENSS_ISG_SB_EEEEESI_NS5_IJlSB_lEEESI_S1K_NS1C_6fusion15FusionCallbacksIS1G_NS1L_17LinearCombinationISI_fSI_fLNS_15FloatRoundStyleE2EEESH_S1J_JEEENS4_5SM1004TMEM4LOAD26SM100_TMEM_LOAD_16dp256b4xESZ_NS10_INS11_ILi2ELi4ELi3EEES14_NSS_INS5_IJS15_SG_EEENS5_IJSG_SB_EEEEEEENS4_17SM75_U32x4_LDSM_NENS4_14SM90_TMA_STOREES1Z_NS4_17SM90_U32x4_STSM_NENS4_39AutoVectorizingCopyWithAssumedAlignmentILi128EEEEEEvvEEEEvNT_6ParamsE)
        /*0038*/ 	.word	0x00000000


	//----- nvinfo : EIATTR_MIN_STACK_SIZE
	.align		4
.L_27:
        /*003c*/ 	.byte	0x04, 0x12
        /*003e*/ 	.short	(.L_29 - .L_28)
	.align		4
.L_28:
        /*0040*/ 	.word	index@(_ZN7cutlass13device_kernelINS_4gemm6kernel13GemmUniversalIN4cute5tupleIJiiiiEEENS1_10collective13CollectiveMmaINS1_35MainloopSm100TmaUmmaWarpSpecializedILi17ELi2ELi4ENS5_IJNS4_1CILi1EEESB_SB_EEEEENS5_IJNSA_ILi64EEENSA_ILi128EEENSA_ILi32EEEEEENS_10bfloat16_tENS5_IJSB_llEEESI_SJ_NS4_8TiledMMAINS4_8MMA_AtomIJNS4_20SM100_MMA_F16BF16_SSISI_SI_fLi64ELi128ELNS4_4UMMA5MajorE1ELSO_1ELNSN_7ScaleInE0ELSP_0EEEEEENS4_6LayoutISC_NS5_IJNSA_ILi0EEEST_ST_EEEEENS5_IJNS4_10UnderscoreESW_SW_EEEEENS4_13SM90_TMA_LOADENS4_14ComposedLayoutINS4_7SwizzleILi3ELi4ELi3EEENS4_18smem_ptr_flag_bitsILi16EEENSS_INS5_IJSE_NSA_ILi8EEEEEENS5_IJSB_SE_EEEEEEEvNS4_8identityESZ_S19_vS1A_EENS_8epilogue10collective18CollectiveEpilogueINS1C_23Sm100TmaWarpSpecializedILi4ELi2ELi16ELb1ELb0EEEJSH_NS5_IJNSS_ISE_SB_EENSS_ISG_SB_EEEEESI_NS5_IJlSB_lEEESI_S1K_NS1C_6fusion15FusionCallbacksIS1G_NS1L_17LinearCombinationISI_fSI_fLNS_15FloatRoundStyleE2EEESH_S1J_JEEENS4_5SM1004TMEM4LOAD26SM100_TMEM_LOAD_16dp256b4xESZ_NS10_INS11_ILi2ELi4ELi3EEES14_NSS_INS5_IJS15_SG_EEENS5_IJSG_SB_EEEEEEENS4_17SM75_U32x4_LDSM_NENS4_14SM90_TMA_STOREES1Z_NS4_17SM90_U32x4_STSM_NENS4_39AutoVectorizingCopyWithAssumedAlignmentILi128EEEEEEvvEEEEvNT_6ParamsE)
        /*0044*/ 	.word	0x00000000
.L_29:


//--------------------- .nv.compat                --------------------------
	.section	.nv.compat,"",@"SHT_CUDA_COMPAT_INFO"
	.align	4
        /*0000*/ 	.byte	0x02, 0x09, 0x01, 0x00, 0x02, 0x02, 0x02, 0x00, 0x02, 0x05, 0x05, 0x00, 0x03, 0x07, 0x01, 0x01
        /*0010*/ 	.byte	0x02, 0x03, 0x01, 0x00, 0x02, 0x06, 0x01, 0x00, 0x04, 0x0b, 0x08, 0x00, 0x09, 0x00, 0x00, 0x00
        /*0020*/ 	.byte	0x00, 0x00, 0x00, 0x00


//--------------------- .nv.info._ZN7cutlass13device_kernelINS_4gemm6kernel13GemmUniversalIN4cute5tupleIJiiiiEEENS1_10collective13CollectiveMmaINS1_35MainloopSm100TmaUmmaWarpSpecializedILi17ELi2ELi4ENS5_IJNS4_1CILi1EEESB_SB_EEEEENS5_IJNSA_ILi64EEENSA_ILi128EEENSA_ILi32EEEEEENS_10bfloat16_tENS5_IJSB_llEEESI_SJ_NS4_8TiledMMAINS4_8MMA_AtomIJNS4_20SM100_MMA_F16BF16_SSISI_SI_fLi64ELi128ELNS4_4UMMA5MajorE1ELSO_1ELNSN_7ScaleInE0ELSP_0EEEEEENS4_6LayoutISC_NS5_IJNSA_ILi0EEEST_ST_EEEEENS5_IJNS4_10UnderscoreESW_SW_EEEEENS4_13SM90_TMA_LOADENS4_14ComposedLayoutINS4_7SwizzleILi3ELi4ELi3EEENS4_18smem_ptr_flag_bitsILi16EEENSS_INS5_IJSE_NSA_ILi8EEEEEENS5_IJSB_SE_EEEEEEEvNS4_8identityESZ_S19_vS1A_EENS_8epilogue10collective18CollectiveEpilogueINS1C_23Sm100TmaWarpSpecializedILi4ELi2ELi16ELb1ELb0EEEJSH_NS5_IJNSS_ISE_SB_EENSS_ISG_SB_EEEEESI_NS5_IJlSB_lEEESI_S1K_NS1C_6fusion15FusionCallbacksIS1G_NS1L_17LinearCombinationISI_fSI_fLNS_15FloatRoundStyleE2EEESH_S1J_JEEENS4_5SM1004TMEM4LOAD26SM100_TMEM_LOAD_16dp256b4xESZ_NS10_INS11_ILi2ELi4ELi3EEES14_NSS_INS5_IJS15_SG_EEENS5_IJSG_SB_EEEEEEENS4_17SM75_U32x4_LDSM_NENS4_14SM90_TMA_STOREES1Z_NS4_17SM90_U32x4_STSM_NENS4_39AutoVectorizingCopyWithAssumedAlignmentILi128EEEEEEvvEEEEvNT_6ParamsE --------------------------
	.section	.nv.info._ZN7cutlass13device_kernelINS_4gemm6kernel13GemmUniversalIN4cute5tupleIJiiiiEEENS1_10collective13CollectiveMmaINS1_35MainloopSm100TmaUmmaWarpSpecializedILi17ELi2ELi4ENS5_IJNS4_1CILi1EEESB_SB_EEEEENS5_IJNSA_ILi64EEENSA_ILi128EEENSA_ILi32EEEEEENS_10bfloat16_tENS5_IJSB_llEEESI_SJ_NS4_8TiledMMAINS4_8MMA_AtomIJNS4_20SM100_MMA_F16BF16_SSISI_SI_fLi64ELi128ELNS4_4UMMA5MajorE1ELSO_1ELNSN_7ScaleInE0ELSP_0EEEEEENS4_6LayoutISC_NS5_IJNSA_ILi0EEEST_ST_EEEEENS5_IJNS4_10UnderscoreESW_SW_EEEEENS4_13SM90_TMA_LOADENS4_14ComposedLayoutINS4_7SwizzleILi3ELi4ELi3EEENS4_18smem_ptr_flag_bitsILi16EEENSS_INS5_IJSE_NSA_ILi8EEEEEENS5_IJSB_SE_EEEEEEEvNS4_8identityESZ_S19_vS1A_EENS_8epilogue10collective18CollectiveEpilogueINS1C_23Sm100TmaWarpSpecializedILi4ELi2ELi16ELb1ELb0EEEJSH_NS5_IJNSS_ISE_SB_EENSS_ISG_SB_EEEEESI_NS5_IJlSB_lEEESI_S1K_NS1C_6fusion15FusionCallbacksIS1G_NS1L_17LinearCombinationISI_fSI_fLNS_15FloatRoundStyleE2EEESH_S1J_JEEENS4_5SM1004TMEM4LOAD26SM100_TMEM_LOAD_16dp256b4xESZ_NS10_INS11_ILi2ELi4ELi3EEES14_NSS_INS5_IJS15_SG_EEENS5_IJSG_SB_EEEEEEENS4_17SM75_U32x4_LDSM_NENS4_14SM90_TMA_STOREES1Z_NS4_17SM90_U32x4_STSM_NENS4_39AutoVectorizingCopyWithAssumedAlignmentILi128EEEEEEvvEEEEvNT_6ParamsE,"",@"SHT_CUDA_INFO"
	.sectionflags	@""
	.align	4


	//----- nvinfo : EIATTR_CUDA_API_VERSION
	.align		4
        /*0000*/ 	.byte	0x04, 0x37
        /*0002*/ 	.short	(.L_31 - .L_30)
.L_30:
        /*0004*/ 	.word	0x00000082


	//----- nvinfo : EIATTR_KPARAM_INFO
	.align		4
.L_31:
        /*0008*/ 	.byte	0x04, 0x17
        /*000a*/ 	.short	(.L_33 - .L_32)
.L_32:
        /*000c*/ 	.word	0x00000000
        /*0010*/ 	.short	0x0000
        /*0012*/ 	.short	0x0000
        /*0014*/ 	.byte	0x00, 0xf0, 0x01, 0x20


	//----- nvinfo : EIATTR_AT_ENTRY_FRAGMENTS
	.align		4
.L_33:
        /*0018*/ 	.byte	0x04, 0x4f
        /*001a*/ 	.short	(.L_35 - .L_34)


	//   ....[0]....
.L_34:
        /*001c*/ 	.word	0x00000006


	//----- nvinfo : EIATTR_RESERVED_SMEM_USED
	.align		4
.L_35:
        /*0020*/ 	.byte	0x01, 0x41
	.zero		2


	//----- nvinfo : EIATTR_SPARSE_MMA_MASK
	.align		4
        /*0024*/ 	.byte	0x03, 0x50
        /*0026*/ 	.short	0x0000


	//----- nvinfo : EIATTR_TCGEN05_1CTA_USED
	.align		4
        /*0028*/ 	.byte	0x01, 0x51
	.zero		2


	//----- nvinfo : EIATTR_MAXREG_COUNT
	.align		4
        /*002c*/ 	.byte	0x03, 0x1b
        /*002e*/ 	.short	0x00ff


	//----- nvinfo : EIATTR_NUM_BARRIERS
	.align		4
        /*0030*/ 	.byte	0x02, 0x4c
        /*0032*/ 	.byte	0x07
	.zero		1


	//----- nvinfo : EIATTR_EXTERNS
	.align		4
        /*0034*/ 	.byte	0x04, 0x0f
        /*0036*/ 	.short	(.L_37 - .L_36)


	//   ....[0]....
	.align		4
.L_36:
        /*0038*/ 	.word	index@(__assertfail)


	//----- nvinfo : EIATTR_MERCURY_ISA_VERSION
	.align		4
.L_37:
        /*003c*/ 	.byte	0x03, 0x5f
        /*003e*/ 	.short	0x0101


	//----- nvinfo : EIATTR_INT_WARP_WIDE_INSTR_OFFSETS
	.align		4
        /*0040*/ 	.byte	0x04, 0x31
        /*0042*/ 	.short	(.L_39 - .L_38)


	//   ....[0]....
.L_38:
        /*0044*/ 	.word	0x00002080


	//   ....[1]....
        /*0048*/ 	.word	0x00004190


	//   ....[2]....
        /*004c*/ 	.word	0x000041b0


	//   ....[3]....
        /*0050*/ 	.word	0x000041e0


	//   ....[4]....
        /*0054*/ 	.word	0x00004b20


	//   ....[5]....
        /*0058*/ 	.word	0x00004b90


	//   ....[6]....
        /*005c*/ 	.word	0x00004c70


	//   ....[7]....
        /*0060*/ 	.word	0x00004cf0


	//   ....[8]....
        /*0064*/ 	.word	0x00004e00


	//   ....[9]....
        /*0068*/ 	.word	0x00004e90


	//   ....[10]....
        /*006c*/ 	.word	0x00005070


	//   ....[11]....
        /*0070*/ 	.word	0x000051d0


	//----- nvinfo : EIATTR_COOP_GROUP_MASK_REGIDS
	.align		4
.L_39:
        /*0074*/ 	.byte	0x04, 0x29
        /*0076*/ 	.short	(.L_41 - .L_40)


	//   ....[0]....
.L_40:
        /*0078*/ 	.word	0xffffffff


	//   ....[1]....
        /*007c*/ 	.word	0xffffffff


	//   ....[2]....
        /*0080*/ 	.word	0xffffffff


	//   ....[3]....
        /*0084*/ 	.word	0xffffffff


	//   ....[4]....
        /*0088*/ 	.word	0xffffffff


	//   ....[5]....
        /*008c*/ 	.word	0xffffffff


	//   ....[6]....
        /*0090*/ 	.word	0xffffffff


	//   ....[7]....
        /*0094*/ 	.word	0xffffffff


	//   ....[8]....
        /*0098*/ 	.word	0xffffffff


	//   ....[9]....
        /*009c*/ 	.word	0xffffffff


	//   ....[10]....
        /*00a0*/ 	.word	0xffffffff


	//   ....[11]....
        /*00a4*/ 	.word	0xffffffff


	//   ....[12]....
        /*00a8*/ 	.word	0xffffffff


	//----- nvinfo : EIATTR_COOP_GROUP_INSTR_OFFSETS
	.align		4
.L_41:
        /*00ac*/ 	.byte	0x04, 0x28
        /*00ae*/ 	.short	(.L_43 - .L_42)


	//   ....[0]....
.L_42:
        /*00b0*/ 	.word	0x00000090


	//   ....[1]....
        /*00b4*/ 	.word	0x000004d0


	//   ....[2]....
        /*00b8*/ 	.word	0x00000810


	//   ....[3]....
        /*00bc*/ 	.word	0x000009b0


	//   ....[4]....
        /*00c0*/ 	.word	0x00000ab0


	//   ....[5]....
        /*00c4*/ 	.word	0x00000c20


	//   ....[6]....
        /*00c8*/ 	.word	0x00000dc0


	//   ....[7]....
        /*00cc*/ 	.word	0x00001f60


	//   ....[8]....
        /*00d0*/ 	.word	0x00003490


	//   ....[9]....
        /*00d4*/ 	.word	0x000036a0


	//   ....[10]....
        /*00d8*/ 	.word	0x000036d0


	//   ....[11]....
        /*00dc*/ 	.word	0x00004070


	//   ....[12]....
        /*00e0*/ 	.word	0x000042a0


	//----- nvinfo : EIATTR_VRC_CTA_INIT_COUNT
	.align		4
.L_43:
        /*00e4*/ 	.byte	0x02, 0x4a
        /*00e6*/ 	.byte	0x80
	.zero		1


	//----- nvinfo : EIATTR_SYSCALL_OFFSETS
	.align		4
        /*00e8*/ 	.byte	0x04, 0x46
        /*00ea*/ 	.short	(.L_45 - .L_44)


	//   ....[0]....
.L_44:
        /*00ec*/ 	.word	0x00005c80


	//   ....[1]....
        /*00f0*/ 	.word	0x00005d70


	//   ....[2]....
        /*00f4*/ 	.word	0x000064d0


	//   ....[3]....
        /*00f8*/ 	.word	0x00006d80


	//   ....[4]....
        /*00fc*/ 	.word	0x00007600


	//   ....[5]....
        /*0100*/ 	.word	0x00007e80


	//----- nvinfo : EIATTR_MBARRIER_INSTR_OFFSETS
	.align		4
.L_45:
        /*0104*/ 	.byte	0x04, 0x39
        /*0106*/ 	.short	(.L_47 - .L_46)


	//   ....[0]....
.L_46:
        /*0108*/ 	.word	0x000005d0
        /*010c*/ 	.word	0x000000ff
        /*0110*/ 	.word	0x00000000
        /*0114*/ 	.short	0x0100
        /*0116*/ 	.byte	0x05
	.zero		1


	//   ....[1]....
        /*0118*/ 	.word	0x000005e0
        /*011c*/ 	.word	0x000000ff
        /*0120*/ 	.word	0x00000088
        /*0124*/ 	.short	0x0100
        /*0126*/ 	.byte	0x05
	.zero		1


	//   ....[2]....
        /*0128*/ 	.word	0x000005f0
        /*012c*/ 	.word	0x000000ff
        /*0130*/ 	.word	0x00000008
        /*0134*/ 	.short	0x0100
        /*0136*/ 	.byte	0x05
	.zero		1


	//   ....[3]....
        /*0138*/ 	.word	0x00000600
        /*013c*/ 	.word	0x000000ff
        /*0140*/ 	.word	0x00000090
        /*0144*/ 	.short	0x0100
        /*0146*/ 	.byte	0x05
	.zero		1


	//   ....[4]....
        /*0148*/ 	.word	0x00000610
        /*014c*/ 	.word	0x000000ff
        /*0150*/ 	.word	0x00000010
        /*0154*/ 	.short	0x0100
        /*0156*/ 	.byte	0x05
	.zero		1


	//   ....[5]....
        /*0158*/ 	.word	0x00000620
        /*015c*/ 	.word	0x000000ff
        /*0160*/ 	.word	0x00000098
        /*0164*/ 	.short	0x0100
        /*0166*/ 	.byte	0x05
	.zero		1


	//   ....[6]....
        /*0168*/ 	.word	0x00000630
        /*016c*/ 	.word	0x000000ff
        /*0170*/ 	.word	0x00000018
        /*0174*/ 	.short	0x0100
        /*0176*/ 	.byte	0x05
	.zero		1


	//   ....[7]....
        /*0178*/ 	.word	0x00000640
        /*017c*/ 	.word	0x000000ff
        /*0180*/ 	.word	0x000000a0
        /*0184*/ 	.short	0x0100
        /*0186*/ 	.byte	0x05
	.zero		1


	//   ....[8]....
        /*0188*/ 	.word	0x00000650
        /*018c*/ 	.word	0x000000ff
        /*0190*/ 	.word	0x00000020
        /*0194*/ 	.short	0x0100
        /*0196*/ 	.byte	0x05
	.zero		1


	//   ....[9]....
        /*0198*/ 	.word	0x00000660
        /*019c*/ 	.word	0x000000ff
        /*01a0*/ 	.word	0x000000a8
        /*01a4*/ 	.short	0x0100
        /*01a6*/ 	.byte	0x05
	.zero		1


	//   ....[10]....
        /*01a8*/ 	.word	0x00000670
        /*01ac*/ 	.word	0x000000ff
        /*01b0*/ 	.word	0x00000028
        /*01b4*/ 	.short	0x0100
        /*01b6*/ 	.byte	0x05
	.zero		1


	//   ....[11]....
        /*01b8*/ 	.word	0x00000680
        /*01bc*/ 	.word	0x000000ff
        /*01c0*/ 	.word	0x000000b0
        /*01c4*/ 	.short	0x0100
        /*01c6*/ 	.byte	0x05
	.zero		1


	//   ....[12]....
        /*01c8*/ 	.word	0x00000690
        /*01cc*/ 	.word	0x000000ff
        /*01d0*/ 	.word	0x00000030
        /*01d4*/ 	.short	0x0100
        /*01d6*/ 	.byte	0x05
	.zero		1


	//   ....[13]....
        /*01d8*/ 	.word	0x000006a0
        /*01dc*/ 	.word	0x000000ff
        /*01e0*/ 	.word	0x000000b8
        /*01e4*/ 	.short	0x0100
        /*01e6*/ 	.byte	0x05
	.zero		1


	//   ....[14]....
        /*01e8*/ 	.word	0x000006b0
        /*01ec*/ 	.word	0x000000ff
        /*01f0*/ 	.word	0x00000038
        /*01f4*/ 	.short	0x0100
        /*01f6*/ 	.byte	0x05
	.zero		1


	//   ....[15]....
        /*01f8*/ 	.word	0x000006c0
        /*01fc*/ 	.word	0x000000ff
        /*0200*/ 	.word	0x000000c0
        /*0204*/ 	.short	0x0100
        /*0206*/ 	.byte	0x05
	.zero		1


	//   ....[16]....
        /*0208*/ 	.word	0x000006d0
        /*020c*/ 	.word	0x000000ff
        /*0210*/ 	.word	0x00000040
        /*0214*/ 	.short	0x0100
        /*0216*/ 	.byte	0x05
	.zero		1


	//   ....[17]....
        /*0218*/ 	.word	0x000006e0
        /*021c*/ 	.word	0x000000ff
        /*0220*/ 	.word	0x000000c8
        /*0224*/ 	.short	0x0100
        /*0226*/ 	.byte	0x05
	.zero		1


	//   ....[18]....
        /*0228*/ 	.word	0x000006f0
        /*022c*/ 	.word	0x000000ff
        /*0230*/ 	.word	0x00000048
        /*0234*/ 	.short	0x0100
        /*0236*/ 	.byte	0x05
	.zero		1


	//   ....[19]....
        /*0238*/ 	.word	0x00000700
        /*023c*/ 	.word	0x000000ff
        /*0240*/ 	.word	0x000000d0
        /*0244*/ 	.short	0x0100
        /*0246*/ 	.byte	0x05
	.zero		1


	//   ....[20]....
        /*0248*/ 	.word	0x00000710
        /*024c*/ 	.word	0x000000ff
        /*0250*/ 	.word	0x00000050
        /*0254*/ 	.short	0x0100
        /*0256*/ 	.byte	0x05
	.zero		1


	//   ....[21]....
        /*0258*/ 	.word	0x00000720
        /*025c*/ 	.word	0x000000ff
        /*0260*/ 	.word	0x000000d8
        /*0264*/ 	.short	0x0100
        /*0266*/ 	.byte	0x05
	.zero		1


	//   ....[22]....
        /*0268*/ 	.word	0x00000730
        /*026c*/ 	.word	0x000000ff
        /*0270*/ 	.word	0x00000058
        /*0274*/ 	.short	0x0100
        /*0276*/ 	.byte	0x05
	.zero		1


	//   ....[23]....
        /*0278*/ 	.word	0x00000740
        /*027c*/ 	.word	0x000000ff
        /*0280*/ 	.word	0x000000e0
        /*0284*/ 	.short	0x0100
        /*0286*/ 	.byte	0x05
	.zero		1


	//   ....[24]....
        /*0288*/ 	.word	0x00000750
        /*028c*/ 	.word	0x000000ff
        /*0290*/ 	.word	0x00000060
        /*0294*/ 	.short	0x0100
        /*0296*/ 	.byte	0x05
	.zero		1


	//   ....[25]....
        /*0298*/ 	.word	0x00000760
        /*029c*/ 	.word	0x000000ff
        /*02a0*/ 	.word	0x000000e8
        /*02a4*/ 	.short	0x0100
        /*02a6*/ 	.byte	0x05
	.zero		1


	//   ....[26]....
        /*02a8*/ 	.word	0x00000770
        /*02ac*/ 	.word	0x000000ff
        /*02b0*/ 	.word	0x00000068
        /*02b4*/ 	.short	0x0100
        /*02b6*/ 	.byte	0x05
	.zero		1


	//   ....[27]....
        /*02b8*/ 	.word	0x00000780
        /*02bc*/ 	.word	0x000000ff
        /*02c0*/ 	.word	0x000000f0
        /*02c4*/ 	.short	0x0100
        /*02c6*/ 	.byte	0x05
	.zero		1


	//   ....[28]....
        /*02c8*/ 	.word	0x00000790
        /*02cc*/ 	.word	0x000000ff
        /*02d0*/ 	.word	0x00000070
        /*02d4*/ 	.short	0x0100
        /*02d6*/ 	.byte	0x05
	.zero		1


	//   ....[29]....
        /*02d8*/ 	.word	0x000007a0
        /*02dc*/ 	.word	0x000000ff
        /*02e0*/ 	.word	0x000000f8
        /*02e4*/ 	.short	0x0100
        /*02e6*/ 	.byte	0x05
	.zero		1


	//   ....[30]....
        /*02e8*/ 	.word	0x000007b0
        /*02ec*/ 	.word	0x000000ff
        /*02f0*/ 	.word	0x00000078
        /*02f4*/ 	.short	0x0100
        /*02f6*/ 	.byte	0x05
	.zero		1


	//   ....[31]....
        /*02f8*/ 	.word	0x000007c0
        /*02fc*/ 	.word	0x000000ff
        /*0300*/ 	.word	0x00000100
        /*0304*/ 	.short	0x0100
        /*0306*/ 	.byte	0x05
	.zero		1


	//   ....[32]....
        /*0308*/ 	.word	0x000007d0
        /*030c*/ 	.word	0x000000ff
        /*0310*/ 	.word	0x00000080
        /*0314*/ 	.short	0x0100
        /*0316*/ 	.byte	0x05
	.zero		1


	//   ....[33]....
        /*0318*/ 	.word	0x000007e0
        /*031c*/ 	.word	0x000000ff
        /*0320*/ 	.word	0x00000108
        /*0324*/ 	.short	0x0100
        /*0326*/ 	.byte	0x05
	.zero		1


	//   ....[34]....
        /*0328*/ 	.word	0x00000920
        /*032c*/ 	.word	0x000000ff
        /*0330*/ 	.word	0x00000110
        /*0334*/ 	.short	0x0100
        /*0336*/ 	.byte	0x07
	.zero		1


	//   ....[35]....
        /*0338*/ 	.word	0x00000930
        /*033c*/ 	.word	0x000000ff
        /*0340*/ 	.word	0x00000130
        /*0344*/ 	.short	0x0100
        /*0346*/ 	.byte	0x07
	.zero		1


	//   ....[36]....
        /*0348*/ 	.word	0x00000940
        /*034c*/ 	.word	0x000000ff
        /*0350*/ 	.word	0x00000118
        /*0354*/ 	.short	0x0100
        /*0356*/ 	.byte	0x07
	.zero		1


	//   ....[37]....
        /*0358*/ 	.word	0x00000950
        /*035c*/ 	.word	0x000000ff
        /*0360*/ 	.word	0x00000138
        /*0364*/ 	.short	0x0100
        /*0366*/ 	.byte	0x07
	.zero		1


	//   ....[38]....
        /*0368*/ 	.word	0x00000960
        /*036c*/ 	.word	0x000000ff
        /*0370*/ 	.word	0x00000120
        /*0374*/ 	.short	0x0100
        /*0376*/ 	.byte	0x07
	.zero		1


	//   ....[39]....
        /*0378*/ 	.word	0x00000970
        /*037c*/ 	.word	0x000000ff
        /*0380*/ 	.word	0x00000140
        /*0384*/ 	.short	0x0100
        /*0386*/ 	.byte	0x07
	.zero		1


	//   ....[40]....
        /*0388*/ 	.word	0x00000980
        /*038c*/ 	.word	0x000000ff
        /*0390*/ 	.word	0x00000128
        /*0394*/ 	.short	0x0100
        /*0396*/ 	.byte	0x07
	.zero		1


	//   ....[41]....
        /*0398*/ 	.word	0x00000990
        /*039c*/ 	.word	0x000000ff
        /*03a0*/ 	.word	0x00000148
        /*03a4*/ 	.short	0x0100
        /*03a6*/ 	.byte	0x07
	.zero		1


	//   ....[42]....
        /*03a8*/ 	.word	0x00000a80
        /*03ac*/ 	.word	0x000000ff
        /*03b0*/ 	.word	0x00000150
        /*03b4*/ 	.short	0x0100
        /*03b6*/ 	.byte	0x05
	.zero		1


	//   ....[43]....
        /*03b8*/ 	.word	0x00000a90
        /*03bc*/ 	.word	0x000000ff
        /*03c0*/ 	.word	0x00000158
        /*03c4*/ 	.short	0x0100
        /*03c6*/ 	.byte	0x05
	.zero		1


	//   ....[44]....
        /*03c8*/ 	.word	0x00000bd0
        /*03cc*/ 	.word	0x000000ff
        /*03d0*/ 	.word	0x00000160
        /*03d4*/ 	.short	0x0100
        /*03d6*/ 	.byte	0x05
	.zero		1


	//   ....[45]....
        /*03d8*/ 	.word	0x00000be0
        /*03dc*/ 	.word	0x000000ff
        /*03e0*/ 	.word	0x00000170
        /*03e4*/ 	.short	0x0100
        /*03e6*/ 	.byte	0x05
	.zero		1


	//   ....[46]....
        /*03e8*/ 	.word	0x00000bf0
        /*03ec*/ 	.word	0x000000ff
        /*03f0*/ 	.word	0x00000168
        /*03f4*/ 	.short	0x0100
        /*03f6*/ 	.byte	0x05
	.zero		1


	//   ....[47]....
        /*03f8*/ 	.word	0x00000c00
        /*03fc*/ 	.word	0x000000ff
        /*0400*/ 	.word	0x00000178
        /*0404*/ 	.short	0x0100
        /*0406*/ 	.byte	0x05
	.zero		1


	//   ....[48]....
        /*0408*/ 	.word	0x00000d30
        /*040c*/ 	.word	0x000000ff
        /*0410*/ 	.word	0x00000180
        /*0414*/ 	.short	0x0100
        /*0416*/ 	.byte	0x07
	.zero		1


	//   ....[49]....
        /*0418*/ 	.word	0x00000d40
        /*041c*/ 	.word	0x000000ff
        /*0420*/ 	.word	0x000001a0
        /*0424*/ 	.short	0x0100
        /*0426*/ 	.byte	0x07
	.zero		1


	//   ....[50]....
        /*0428*/ 	.word	0x00000d50
        /*042c*/ 	.word	0x000000ff
        /*0430*/ 	.word	0x00000188
        /*0434*/ 	.short	0x0100
        /*0436*/ 	.byte	0x07
	.zero		1


	//   ....[51]....
        /*0438*/ 	.word	0x00000d60
        /*043c*/ 	.word	0x000000ff
        /*0440*/ 	.word	0x000001a8
        /*0444*/ 	.short	0x0100
        /*0446*/ 	.byte	0x07
	.zero		1


	//   ....[52]....
        /*0448*/ 	.word	0x00000d70
        /*044c*/ 	.word	0x000000ff
        /*0450*/ 	.word	0x00000190
        /*0454*/ 	.short	0x0100
        /*0456*/ 	.byte	0x07
	.zero		1


	//   ....[53]....
        /*0458*/ 	.word	0x00000d80
        /*045c*/ 	.word	0x000000ff
        /*0460*/ 	.word	0x000001b0
        /*0464*/ 	.short	0x0100
        /*0466*/ 	.byte	0x07
	.zero		1


	//   ....[54]....
        /*0468*/ 	.word	0x00000d90
        /*046c*/ 	.word	0x000000ff
        /*0470*/ 	.word	0x00000198
        /*0474*/ 	.short	0x0100
        /*0476*/ 	.byte	0x07
	.zero		1


	//   ....[55]....
        /*0478*/ 	.word	0x00000da0
        /*047c*/ 	.word	0x000000ff
        /*0480*/ 	.word	0x000001b8
        /*0484*/ 	.short	0x0100
        /*0486*/ 	.byte	0x07
	.zero		1


	//   ....[56]....
        /*0488*/ 	.word	0x00000e90
        /*048c*/ 	.word	0x000000ff
        /*0490*/ 	.word	0x000001c0
        /*0494*/ 	.short	0x0100
        /*0496*/ 	.byte	0x05
	.zero		1


	//   ....[57]....
        /*0498*/ 	.word	0x00000ea0
        /*049c*/ 	.word	0x000000ff
        /*04a0*/ 	.word	0x000001d0
        /*04a4*/ 	.short	0x0100
        /*04a6*/ 	.byte	0x05
	.zero		1


	//   ....[58]....
        /*04a8*/ 	.word	0x00000eb0
        /*04ac*/ 	.word	0x000000ff
        /*04b0*/ 	.word	0x000001c8
        /*04b4*/ 	.short	0x0100
        /*04b6*/ 	.byte	0x05
	.zero		1


	//   ....[59]....
        /*04b8*/ 	.word	0x00000ec0
        /*04bc*/ 	.word	0x000000ff
        /*04c0*/ 	.word	0x000001d8
        /*04c4*/ 	.short	0x0100
        /*04c6*/ 	.byte	0x05
	.zero		1


	//   ....[60]....
        /*04c8*/ 	.word	0x000017a0
        /*04cc*/ 	.word	0x00000003
        /*04d0*/ 	.word	0x000001d0
        /*04d4*/ 	.short	0x010a
        /*04d6*/ 	.byte	0xff
	.zero		1


	//   ....[61]....
        /*04d8*/ 	.word	0x000017d0
        /*04dc*/ 	.word	0x00000003
        /*04e0*/ 	.word	0x000001c0
        /*04e4*/ 	.short	0x0101
        /*04e6*/ 	.byte	0xff
	.zero		1


	//   ....[62]....
        /*04e8*/ 	.word	0x000018a0
        /*04ec*/ 	.word	0x000000ff
        /*04f0*/ 	.word	0x00000088
        /*04f4*/ 	.short	0x010a
        /*04f6*/ 	.byte	0x08
	.zero		1


	//   ....[63]....
        /*04f8*/ 	.word	0x00001950
        /*04fc*/ 	.word	0x000000ff
        /*0500*/ 	.word	0x00000088
        /*0504*/ 	.short	0x010a
        /*0506*/ 	.byte	0x21
	.zero		1


	//   ....[64]....
        /*0508*/ 	.word	0x00001aa0
        /*050c*/ 	.word	0x000000ff
        /*0510*/ 	.word	0x00000088
        /*0514*/ 	.short	0x010a
        /*0516*/ 	.byte	0x08
	.zero		1


	//   ....[65]....
        /*0518*/ 	.word	0x00001c00
        /*051c*/ 	.word	0x000000ff
        /*0520*/ 	.word	0x00000158
        /*0524*/ 	.short	0x0101
        /*0526*/ 	.byte	0x04
	.zero		1


	//   ....[66]....
        /*0528*/ 	.word	0x00001c20
        /*052c*/ 	.word	0x000000ff
        /*0530*/ 	.word	0x00000088
        /*0534*/ 	.short	0x010a
        /*0536*/ 	.byte	0x08
	.zero		1


	//   ....[67]....
        /*0538*/ 	.word	0x00001cb0
        /*053c*/ 	.word	0x000000ff
        /*0540*/ 	.word	0x00000088
        /*0544*/ 	.short	0x010a
        /*0546*/ 	.byte	0x19
	.zero		1


	//   ....[68]....
        /*0548*/ 	.word	0x00001e00
        /*054c*/ 	.word	0x000000ff
        /*0550*/ 	.word	0x00000088
        /*0554*/ 	.short	0x010a
        /*0556*/ 	.byte	0x08
	.zero		1


	//   ....[69]....
        /*0558*/ 	.word	0x00001f90
        /*055c*/ 	.word	0x00000002
        /*0560*/ 	.word	0x00000160
        /*0564*/ 	.short	0x010a
        /*0566*/ 	.byte	0xff
	.zero		1


	//   ....[70]....
        /*0568*/ 	.word	0x00002050
        /*056c*/ 	.word	0x00000002
        /*0570*/ 	.word	0x00000000
        /*0574*/ 	.short	0x0101
        /*0576*/ 	.byte	0xff
	.zero		1


	//   ....[71]....
        /*0578*/ 	.word	0x000025b0
        /*057c*/ 	.word	0x000000ff
        /*0580*/ 	.word	0x00000000
        /*0584*/ 	.short	0x010a
        /*0586*/ 	.byte	0x05
	.zero		1


	//   ....[72]....
        /*0588*/ 	.word	0x00002640
        /*058c*/ 	.word	0x000000ff
        /*0590*/ 	.word	0x00000000
        /*0594*/ 	.short	0x010a
        /*0596*/ 	.byte	0x05
	.zero		1


	//   ....[73]....
        /*0598*/ 	.word	0x000026d0
        /*059c*/ 	.word	0x000000ff
        /*05a0*/ 	.word	0x00000000
        /*05a4*/ 	.short	0x010a
        /*05a6*/ 	.byte	0x05
	.zero		1


	//   ....[74]....
        /*05a8*/ 	.word	0x00002760
        /*05ac*/ 	.word	0x000000ff
        /*05b0*/ 	.word	0x00000000
        /*05b4*/ 	.short	0x010a
        /*05b6*/ 	.byte	0x05
	.zero		1


	//   ....[75]....
        /*05b8*/ 	.word	0x000027f0
        /*05bc*/ 	.word	0x000000ff
        /*05c0*/ 	.word	0x00000000
        /*05c4*/ 	.short	0x010a
        /*05c6*/ 	.byte	0x05
	.zero		1


	//   ....[76]....
        /*05c8*/ 	.word	0x00002880
        /*05cc*/ 	.word	0x000000ff
        /*05d0*/ 	.word	0x00000000
        /*05d4*/ 	.short	0x010a
        /*05d6*/ 	.byte	0x05
	.zero		1


	//   ....[77]....
        /*05d8*/ 	.word	0x00002910
        /*05dc*/ 	.word	0x000000ff
        /*05e0*/ 	.word	0x00000000
        /*05e4*/ 	.short	0x010a
        /*05e6*/ 	.byte	0x05
	.zero		1


	//   ....[78]....
        /*05e8*/ 	.word	0x000029a0
        /*05ec*/ 	.word	0x000000ff
        /*05f0*/ 	.word	0x00000000
        /*05f4*/ 	.short	0x010a
        /*05f6*/ 	.byte	0x05
	.zero		1


	//   ....[79]....
        /*05f8*/ 	.word	0x00002a30
        /*05fc*/ 	.word	0x000000ff
        /*0600*/ 	.word	0x00000000
        /*0604*/ 	.short	0x010a
        /*0606*/ 	.byte	0x05
	.zero		1


	//   ....[80]....
        /*0608*/ 	.word	0x00002ac0
        /*060c*/ 	.word	0x000000ff
        /*0610*/ 	.word	0x00000000
        /*0614*/ 	.short	0x010a
        /*0616*/ 	.byte	0x05
	.zero		1


	//   ....[81]....
        /*0618*/ 	.word	0x00002b50
        /*061c*/ 	.word	0x000000ff
        /*0620*/ 	.word	0x00000000
        /*0624*/ 	.short	0x010a
        /*0626*/ 	.byte	0x05
	.zero		1


	//   ....[82]....
        /*0628*/ 	.word	0x00002be0
        /*062c*/ 	.word	0x000000ff
        /*0630*/ 	.word	0x00000000
        /*0634*/ 	.short	0x010a
        /*0636*/ 	.byte	0x05
	.zero		1


	//   ....[83]....
        /*0638*/ 	.word	0x00002c70
        /*063c*/ 	.word	0x000000ff
        /*0640*/ 	.word	0x00000000
        /*0644*/ 	.short	0x010a
        /*0646*/ 	.byte	0x05
	.zero		1


	//   ....[84]....
        /*0648*/ 	.word	0x00002d00
        /*064c*/ 	.word	0x000000ff
        /*0650*/ 	.word	0x00000000
        /*0654*/ 	.short	0x010a
        /*0656*/ 	.byte	0x05
	.zero		1


	//   ....[85]....
        /*0658*/ 	.word	0x00002d90
        /*065c*/ 	.word	0x000000ff
        /*0660*/ 	.word	0x00000000
        /*0664*/ 	.short	0x010a
        /*0666*/ 	.byte	0x05
	.zero		1


	//   ....[86]....
        /*0668*/ 	.word	0x00002e20
        /*066c*/ 	.word	0x000000ff
        /*0670*/ 	.word	0x00000000
        /*0674*/ 	.short	0x010a
        /*0676*/ 	.byte	0x05
	.zero		1


	//   ....[87]....
        /*0678*/ 	.word	0x00002ec0
        /*067c*/ 	.word	0x00000000
        /*0680*/ 	.word	0x00000000
        /*0684*/ 	.short	0x010a
        /*0686*/ 	.byte	0xff
	.zero		1


	//   ....[88]....
        /*0688*/ 	.word	0x00002fe0
        /*068c*/ 	.word	0x00000000
        /*0690*/ 	.word	0x000001c0
        /*0694*/ 	.short	0x010a
        /*0696*/ 	.byte	0xff
	.zero		1


	//   ....[89]....
        /*0698*/ 	.word	0x00003040
        /*069c*/ 	.word	0x00000004
        /*06a0*/ 	.word	0x00000000
        /*06a4*/ 	.short	0x0101
        /*06a6*/ 	.byte	0xff
	.zero		1


	//   ....[90]....
        /*06a8*/ 	.word	0x00003060
        /*06ac*/ 	.word	0x000000ff
        /*06b0*/ 	.word	0x00000170
        /*06b4*/ 	.short	0x010a
        /*06b6*/ 	.byte	0x05
	.zero		1


	//   ....[91]....
        /*06b8*/ 	.word	0x00003180
        /*06bc*/ 	.word	0x00000000
        /*06c0*/ 	.word	0x00000160
        /*06c4*/ 	.short	0x010a
        /*06c6*/ 	.byte	0xff
	.zero		1


	//   ....[92]....
        /*06c8*/ 	.word	0x00003290
        /*06cc*/ 	.word	0x00000000
        /*06d0*/ 	.word	0x00000000
        /*06d4*/ 	.short	0x0101
        /*06d6*/ 	.byte	0xff
	.zero		1


	//   ....[93]....
        /*06d8*/ 	.word	0x00003320
        /*06dc*/ 	.word	0x000000ff
        /*06e0*/ 	.word	0x00000170
        /*06e4*/ 	.short	0x0106
        /*06e6*/ 	.byte	0x05
	.zero		1


	//   ....[94]....
        /*06e8*/ 	.word	0x00003340
        /*06ec*/ 	.word	0x000000ff
        /*06f0*/ 	.word	0x00000170
        /*06f4*/ 	.short	0x010a
        /*06f6*/ 	.byte	0x05
	.zero		1


	//   ....[95]....
        /*06f8*/ 	.word	0x000033d0
        /*06fc*/ 	.word	0x000000ff
        /*0700*/ 	.word	0x00000170
        /*0704*/ 	.short	0x0106
        /*0706*/ 	.byte	0x04
	.zero		1


	//   ....[96]....
        /*0708*/ 	.word	0x00003410
        /*070c*/ 	.word	0x00000000
        /*0710*/ 	.word	0x00000170
        /*0714*/ 	.short	0x010a
        /*0716*/ 	.byte	0xff
	.zero		1


	//   ....[97]....
        /*0718*/ 	.word	0x00003900
        /*071c*/ 	.word	0x00000000
        /*0720*/ 	.word	0x00000160
        /*0724*/ 	.short	0x010a
        /*0726*/ 	.byte	0xff
	.zero		1


	//   ....[98]....
        /*0728*/ 	.word	0x00003a00
        /*072c*/ 	.word	0x00000003
        /*0730*/ 	.word	0x00000000
        /*0734*/ 	.short	0x0101
        /*0736*/ 	.byte	0xff
	.zero		1


	//   ....[99]....
        /*0738*/ 	.word	0x00003a10
        /*073c*/ 	.word	0x000000ff
        /*0740*/ 	.word	0x00000000
        /*0744*/ 	.short	0x010a
        /*0746*/ 	.byte	0x04
	.zero		1


	//   ....[100]....
        /*0748*/ 	.word	0x00003a90
        /*074c*/ 	.word	0x000000ff
        /*0750*/ 	.word	0x000001a0
        /*0754*/ 	.short	0x010a
        /*0756*/ 	.byte	0x08
	.zero		1


	//   ....[101]....
        /*0758*/ 	.word	0x00003b70
        /*075c*/ 	.word	0x000000ff
        /*0760*/ 	.word	0x00000000
        /*0764*/ 	.short	0x010a
        /*0766*/ 	.byte	0x07
	.zero		1


	//   ....[102]....
        /*0768*/ 	.word	0x00003cb0
        /*076c*/ 	.word	0x000000ff
        /*0770*/ 	.word	0x00000000
        /*0774*/ 	.short	0x010a
        /*0776*/ 	.byte	0x04
	.zero		1


	//   ....[103]....
        /*0778*/ 	.word	0x00003ea0
        /*077c*/ 	.word	0x000000ff
        /*0780*/ 	.word	0x00000000
        /*0784*/ 	.short	0x010a
        /*0786*/ 	.byte	0x05
	.zero		1


	//   ....[104]....
        /*0788*/ 	.word	0x00003f30
        /*078c*/ 	.word	0x000000ff
        /*0790*/ 	.word	0x00000000
        /*0794*/ 	.short	0x010a
        /*0796*/ 	.byte	0x05
	.zero		1


	//   ....[105]....
        /*0798*/ 	.word	0x00003fc0
        /*079c*/ 	.word	0x000000ff
        /*07a0*/ 	.word	0x00000000
        /*07a4*/ 	.short	0x010a
        /*07a6*/ 	.byte	0x05
	.zero		1


	//   ....[106]....
        /*07a8*/ 	.word	0x00004050
        /*07ac*/ 	.word	0x000000ff
        /*07b0*/ 	.word	0x00000000
        /*07b4*/ 	.short	0x010a
        /*07b6*/ 	.byte	0x07
	.zero		1


	//   ....[107]....
        /*07b8*/ 	.word	0x000044d0
        /*07bc*/ 	.word	0x00000000
        /*07c0*/ 	.word	0x00000160
        /*07c4*/ 	.short	0x010a
        /*07c6*/ 	.byte	0xff
	.zero		1


	//   ....[108]....
        /*07c8*/ 	.word	0x00004590
        /*07cc*/ 	.word	0x00000000
        /*07d0*/ 	.word	0x00000000
        /*07d4*/ 	.short	0x0101
        /*07d6*/ 	.byte	0xff
	.zero		1


	//   ....[109]....
        /*07d8*/ 	.word	0x000048b0
        /*07dc*/ 	.word	0x000000ff
        /*07e0*/ 	.word	0x00000158
        /*07e4*/ 	.short	0x010a
        /*07e6*/ 	.byte	0x07
	.zero		1


	//   ....[110]....
        /*07e8*/ 	.word	0x00004aa0
        /*07ec*/ 	.word	0x000000ff
        /*07f0*/ 	.word	0x00000130
        /*07f4*/ 	.short	0x010a
        /*07f6*/ 	.byte	0x07
	.zero		1


	//   ....[111]....
        /*07f8*/ 	.word	0x00004c10
        /*07fc*/ 	.word	0x000000ff
        /*0800*/ 	.word	0x00000110
        /*0804*/ 	.short	0x010b
        /*0806*/ 	.byte	0x07
	.zero		1


	//   ....[112]....
        /*0808*/ 	.word	0x00004c20
        /*080c*/ 	.word	0x000000ff
        /*0810*/ 	.word	0x00000000
        /*0814*/ 	.short	0x0101
        /*0816*/ 	.byte	0x08
	.zero		1


	//   ....[113]....
        /*0818*/ 	.word	0x00004c40
        /*081c*/ 	.word	0x000000ff
        /*0820*/ 	.word	0x00000138
        /*0824*/ 	.short	0x010a
        /*0826*/ 	.byte	0x07
	.zero		1


	//   ....[114]....
        /*0828*/ 	.word	0x00004da0
        /*082c*/ 	.word	0x000000ff
        /*0830*/ 	.word	0x00000118
        /*0834*/ 	.short	0x010b
        /*0836*/ 	.byte	0x07
	.zero		1


	//   ....[115]....
        /*0838*/ 	.word	0x00004db0
        /*083c*/ 	.word	0x000000ff
        /*0840*/ 	.word	0x00000000
        /*0844*/ 	.short	0x0101
        /*0846*/ 	.byte	0x08
	.zero		1


	//   ....[116]....
        /*0848*/ 	.word	0x00004dc0
        /*084c*/ 	.word	0x000000ff
        /*0850*/ 	.word	0x00000140
        /*0854*/ 	.short	0x010a
        /*0856*/ 	.byte	0x07
	.zero		1


	//   ....[117]....
        /*0858*/ 	.word	0x00004f60
        /*085c*/ 	.word	0x000000ff
        /*0860*/ 	.word	0x00000120
        /*0864*/ 	.short	0x010b
        /*0866*/ 	.byte	0x07
	.zero		1


	//   ....[118]....
        /*0868*/ 	.word	0x00004fd0
        /*086c*/ 	.word	0x000000ff
        /*0870*/ 	.word	0x00000000
        /*0874*/ 	.short	0x0101
        /*0876*/ 	.byte	0x08
	.zero		1


	//   ....[119]....
        /*0878*/ 	.word	0x00005000
        /*087c*/ 	.word	0x000000ff
        /*0880*/ 	.word	0x00000148
        /*0884*/ 	.short	0x010a
        /*0886*/ 	.byte	0x07
	.zero		1


	//   ....[120]....
        /*0888*/ 	.word	0x00005210
        /*088c*/ 	.word	0x000000ff
        /*0890*/ 	.word	0x00000128
        /*0894*/ 	.short	0x010b
        /*0896*/ 	.byte	0x07
	.zero		1


	//   ....[121]....
        /*0898*/ 	.word	0x00005230
        /*089c*/ 	.word	0x000000ff
        /*08a0*/ 	.word	0x00000000
        /*08a4*/ 	.short	0x0101
        /*08a6*/ 	.byte	0x0d
	.zero		1


	//   ....[122]....
        /*08a8*/ 	.word	0x00005260
        /*08ac*/ 	.word	0x000000ff
        /*08b0*/ 	.word	0x00000130
        /*08b4*/ 	.short	0x010a
        /*08b6*/ 	.byte	0x07
	.zero		1


	//   ....[123]....
        /*08b8*/ 	.word	0x00005280
        /*08bc*/ 	.word	0x000000ff
        /*08c0*/ 	.word	0x00000138
        /*08c4*/ 	.short	0x010a
        /*08c6*/ 	.byte	0x07
	.zero		1


	//   ....[124]....
        /*08c8*/ 	.word	0x000052a0
        /*08cc*/ 	.word	0x000000ff
        /*08d0*/ 	.word	0x00000140
        /*08d4*/ 	.short	0x010a
        /*08d6*/ 	.byte	0x07
	.zero		1


	//   ....[125]....
        /*08d8*/ 	.word	0x000052e0
        /*08dc*/ 	.word	0x00000000
        /*08e0*/ 	.word	0x00000148
        /*08e4*/ 	.short	0x010a
        /*08e6*/ 	.byte	0xff
	.zero		1


	//   ....[126]....
        /*08e8*/ 	.word	0x00005640
        /*08ec*/ 	.word	0x00000000
        /*08f0*/ 	.word	0x00000160
        /*08f4*/ 	.short	0x010a
        /*08f6*/ 	.byte	0xff
	.zero		1


	//   ....[127]....
        /*08f8*/ 	.word	0x00005750
        /*08fc*/ 	.word	0x00000000
        /*0900*/ 	.word	0x00000000
        /*0904*/ 	.short	0x0101
        /*0906*/ 	.byte	0xff
	.zero		1


	//   ....[128]....
        /*0908*/ 	.word	0x000061b0
        /*090c*/ 	.word	0x000000ff
        /*0910*/ 	.word	0x00000110
        /*0914*/ 	.short	0x010a
        /*0916*/ 	.byte	0x30
	.zero		1


	//   ....[129]....
        /*0918*/ 	.word	0x00006220
        /*091c*/ 	.word	0x0000004f
        /*0920*/ 	.word	0x00000180
        /*0924*/ 	.short	0x010a
        /*0926*/ 	.byte	0xff
	.zero		1


	//   ....[130]....
        /*0928*/ 	.word	0x000062d0
        /*092c*/ 	.word	0x000000ff
        /*0930*/ 	.word	0x00000110
        /*0934*/ 	.short	0x010a
        /*0936*/ 	.byte	0x30
	.zero		1


	//   ....[131]....
        /*0938*/ 	.word	0x000063b0
        /*093c*/ 	.word	0x0000004f
        /*0940*/ 	.word	0x00000180
        /*0944*/ 	.short	0x010a
        /*0946*/ 	.byte	0xff
	.zero		1


	//   ....[132]....
        /*0948*/ 	.word	0x00006ae0
        /*094c*/ 	.word	0x00000000
        /*0950*/ 	.word	0x00000000
        /*0954*/ 	.short	0x0101
        /*0956*/ 	.byte	0xff
	.zero		1


	//   ....[133]....
        /*0958*/ 	.word	0x00006af0
        /*095c*/ 	.word	0x00000003
        /*0960*/ 	.word	0x00000110
        /*0964*/ 	.short	0x010a
        /*0966*/ 	.byte	0xff
	.zero		1


	//   ....[134]....
        /*0968*/ 	.word	0x00006bb0
        /*096c*/ 	.word	0x00000003
        /*0970*/ 	.word	0x00000110
        /*0974*/ 	.short	0x010a
        /*0976*/ 	.byte	0xff
	.zero		1


	//   ....[135]....
        /*0978*/ 	.word	0x00007360
        /*097c*/ 	.word	0x00000026
        /*0980*/ 	.word	0x00000000
        /*0984*/ 	.short	0x0101
        /*0986*/ 	.byte	0xff
	.zero		1


	//   ....[136]....
        /*0988*/ 	.word	0x00007380
        /*098c*/ 	.word	0x00000053
        /*0990*/ 	.word	0x00000110
        /*0994*/ 	.short	0x010a
        /*0996*/ 	.byte	0xff
	.zero		1


	//   ....[137]....
        /*0998*/ 	.word	0x00007430
        /*099c*/ 	.word	0x00000053
        /*09a0*/ 	.word	0x00000110
        /*09a4*/ 	.short	0x010a
        /*09a6*/ 	.byte	0xff
	.zero		1


	//   ....[138]....
        /*09a8*/ 	.word	0x00007be0
        /*09ac*/ 	.word	0x00000026
        /*09b0*/ 	.word	0x00000000
        /*09b4*/ 	.short	0x0101
        /*09b6*/ 	.byte	0xff
	.zero		1


	//   ....[139]....
        /*09b8*/ 	.word	0x00007c00
        /*09bc*/ 	.word	0x00000058
        /*09c0*/ 	.word	0x00000110
        /*09c4*/ 	.short	0x010a
        /*09c6*/ 	.byte	0xff
	.zero		1


	//   ....[140]....
        /*09c8*/ 	.word	0x00007cb0
        /*09cc*/ 	.word	0x00000058
        /*09d0*/ 	.word	0x00000110
        /*09d4*/ 	.short	0x010a
        /*09d6*/ 	.byte	0xff
	.zero		1


	//   ....[141]....
        /*09d8*/ 	.word	0x00007ff0
        /*09dc*/ 	.word	0x000000ff
        /*09e0*/ 	.word	0x00000000
        /*09e4*/ 	.short	0x0101
        /*09e6*/ 	.byte	0x05
	.zero		1


	//   ....[142]....
        /*09e8*/ 	.word	0x000084c0
        /*09ec*/ 	.word	0x00000002
        /*09f0*/ 	.word	0x00000000
        /*09f4*/ 	.short	0x0101
        /*09f6*/ 	.byte	0xff
	.zero		1


	//   ....[143]....
        /*09f8*/ 	.word	0x00008730
        /*09fc*/ 	.word	0x000000ff
        /*0a00*/ 	.word	0x00000000
        /*0a04*/ 	.short	0x0101
        /*0a06*/ 	.byte	0x04
	.zero		1


	//   ....[144]....
        /*0a08*/ 	.word	0x00008750
        /*0a0c*/ 	.word	0x00000003
        /*0a10*/ 	.word	0x000001d0
        /*0a14*/ 	.short	0x010a
        /*0a16*/ 	.byte	0xff
	.zero		1


	//   ....[145]....
        /*0a18*/ 	.word	0x000087b0
        /*0a1c*/ 	.word	0x00000002
        /*0a20*/ 	.word	0x00000088
        /*0a24*/ 	.short	0x010a
        /*0a26*/ 	.byte	0xff
	.zero		1


	//   ....[146]....
        /*0a28*/ 	.word	0x00008810
        /*0a2c*/ 	.word	0x00000002
        /*0a30*/ 	.word	0x00000088
        /*0a34*/ 	.short	0x010a
        /*0a36*/ 	.byte	0xff
	.zero		1


	//   ....[147]....
        /*0a38*/ 	.word	0x00008860
        /*0a3c*/ 	.word	0x00000002
        /*0a40*/ 	.word	0x00000160
        /*0a44*/ 	.short	0x010a
        /*0a46*/ 	.byte	0xff
	.zero		1


	//   ....[148]....
        /*0a48*/ 	.word	0x000088c0
        /*0a4c*/ 	.word	0x00000000
        /*0a50*/ 	.word	0x00000000
        /*0a54*/ 	.short	0x010a
        /*0a56*/ 	.byte	0xff
	.zero		1


	//   ....[149]....
        /*0a58*/ 	.word	0x00008920
        /*0a5c*/ 	.word	0x00000000
        /*0a60*/ 	.word	0x00000000
        /*0a64*/ 	.short	0x010a
        /*0a66*/ 	.byte	0xff
	.zero		1


	//   ....[150]....
        /*0a68*/ 	.word	0x00008980
        /*0a6c*/ 	.word	0x00000000
        /*0a70*/ 	.word	0x00000000
        /*0a74*/ 	.short	0x010a
        /*0a76*/ 	.byte	0xff
	.zero		1


	//   ....[151]....
        /*0a78*/ 	.word	0x000089e0
        /*0a7c*/ 	.word	0x00000000
        /*0a80*/ 	.word	0x00000000
        /*0a84*/ 	.short	0x010a
        /*0a86*/ 	.byte	0xff
	.zero		1


	//   ....[152]....
        /*0a88*/ 	.word	0x00008a40
        /*0a8c*/ 	.word	0x00000000
        /*0a90*/ 	.word	0x00000000
        /*0a94*/ 	.short	0x010a
        /*0a96*/ 	.byte	0xff
	.zero		1


	//   ....[153]....
        /*0a98*/ 	.word	0x00008aa0
        /*0a9c*/ 	.word	0x00000000
        /*0aa0*/ 	.word	0x00000000
        /*0aa4*/ 	.short	0x010a
        /*0aa6*/ 	.byte	0xff
	.zero		1


	//   ....[154]....
        /*0aa8*/ 	.word	0x00008b00
        /*0aac*/ 	.word	0x00000000
        /*0ab0*/ 	.word	0x00000000
        /*0ab4*/ 	.short	0x010a
        /*0ab6*/ 	.byte	0xff
	.zero		1


	//   ....[155]....
        /*0ab8*/ 	.word	0x00008b60
        /*0abc*/ 	.word	0x00000000
        /*0ac0*/ 	.word	0x00000000
        /*0ac4*/ 	.short	0x010a
        /*0ac6*/ 	.byte	0xff
	.zero		1


	//   ....[156]....
        /*0ac8*/ 	.word	0x00008bc0
        /*0acc*/ 	.word	0x00000000
        /*0ad0*/ 	.word	0x00000000
        /*0ad4*/ 	.short	0x010a
        /*0ad6*/ 	.byte	0xff
	.zero		1


	//   ....[157]....
        /*0ad8*/ 	.word	0x00008c20
        /*0adc*/ 	.word	0x00000000
        /*0ae0*/ 	.word	0x00000000
        /*0ae4*/ 	.short	0x010a
        /*0ae6*/ 	.byte	0xff
	.zero		1


	//   ....[158]....
        /*0ae8*/ 	.word	0x00008c80
        /*0aec*/ 	.word	0x00000000
        /*0af0*/ 	.word	0x00000000
        /*0af4*/ 	.short	0x010a
        /*0af6*/ 	.byte	0xff
	.zero		1


	//   ....[159]....
        /*0af8*/ 	.word	0x00008ce0
        /*0afc*/ 	.word	0x00000000
        /*0b00*/ 	.word	0x00000000
        /*0b04*/ 	.short	0x010a
        /*0b06*/ 	.byte	0xff
	.zero		1


	//   ....[160]....
        /*0b08*/ 	.word	0x00008d40
        /*0b0c*/ 	.word	0x00000000
        /*0b10*/ 	.word	0x00000000
        /*0b14*/ 	.short	0x010a
        /*0b16*/ 	.byte	0xff
	.zero		1


	//   ....[161]....
        /*0b18*/ 	.word	0x00008da0
        /*0b1c*/ 	.word	0x00000000
        /*0b20*/ 	.word	0x00000000
        /*0b24*/ 	.short	0x010a
        /*0b26*/ 	.byte	0xff
	.zero		1


	//   ....[162]....
        /*0b28*/ 	.word	0x00008e00
        /*0b2c*/ 	.word	0x00000000
        /*0b30*/ 	.word	0x00000000
        /*0b34*/ 	.short	0x010a
        /*0b36*/ 	.byte	0xff
	.zero		1


	//   ....[163]....
        /*0b38*/ 	.word	0x00008e60
        /*0b3c*/ 	.word	0x00000000
        /*0b40*/ 	.word	0x00000000
        /*0b44*/ 	.short	0x010a
        /*0b46*/ 	.byte	0xff
	.zero		1


	//   ....[164]....
        /*0b48*/ 	.word	0x00008eb0
        /*0b4c*/ 	.word	0x00000000
        /*0b50*/ 	.word	0x000001c0
        /*0b54*/ 	.short	0x010a
        /*0b56*/ 	.byte	0xff
	.zero		1


	//   ....[165]....
        /*0b58*/ 	.word	0x00008f10
        /*0b5c*/ 	.word	0x00000000
        /*0b60*/ 	.word	0x00000170
        /*0b64*/ 	.short	0x010a
        /*0b66*/ 	.byte	0xff
	.zero		1


	//   ....[166]....
        /*0b68*/ 	.word	0x00008f60
        /*0b6c*/ 	.word	0x00000000
        /*0b70*/ 	.word	0x00000160
        /*0b74*/ 	.short	0x010a
        /*0b76*/ 	.byte	0xff
	.zero		1


	//   ....[167]....
        /*0b78*/ 	.word	0x00008fc0
        /*0b7c*/ 	.word	0x00000000
        /*0b80*/ 	.word	0x00000170
        /*0b84*/ 	.short	0x010a
        /*0b86*/ 	.byte	0xff
	.zero		1


	//   ....[168]....
        /*0b88*/ 	.word	0x00009010
        /*0b8c*/ 	.word	0x00000000
        /*0b90*/ 	.word	0x00000160
        /*0b94*/ 	.short	0x010a
        /*0b96*/ 	.byte	0xff
	.zero		1


	//   ....[169]....
        /*0b98*/ 	.word	0x00009070
        /*0b9c*/ 	.word	0x00000003
        /*0ba0*/ 	.word	0x000001a0
        /*0ba4*/ 	.short	0x010a
        /*0ba6*/ 	.byte	0xff
	.zero		1


	//   ....[170]....
        /*0ba8*/ 	.word	0x000090d0
        /*0bac*/ 	.word	0x00000000
        /*0bb0*/ 	.word	0x00000000
        /*0bb4*/ 	.short	0x010a
        /*0bb6*/ 	.byte	0xff
	.zero		1


	//   ....[171]....
        /*0bb8*/ 	.word	0x00009130
        /*0bbc*/ 	.word	0x00000000
        /*0bc0*/ 	.word	0x00000000
        /*0bc4*/ 	.short	0x010a
        /*0bc6*/ 	.byte	0xff
	.zero		1


	//   ....[172]....
        /*0bc8*/ 	.word	0x00009190
        /*0bcc*/ 	.word	0x00000000
        /*0bd0*/ 	.word	0x00000000
        /*0bd4*/ 	.short	0x010a
        /*0bd6*/ 	.byte	0xff
	.zero		1


	//   ....[173]....
        /*0bd8*/ 	.word	0x000091f0
        /*0bdc*/ 	.word	0x00000000
        /*0be0*/ 	.word	0x00000000
        /*0be4*/ 	.short	0x010a
        /*0be6*/ 	.byte	0xff
	.zero		1


	//   ....[174]....
        /*0be8*/ 	.word	0x00009250
        /*0bec*/ 	.word	0x00000000
        /*0bf0*/ 	.word	0x00000000
        /*0bf4*/ 	.short	0x010a
        /*0bf6*/ 	.byte	0xff
	.zero		1


	//   ....[175]....
        /*0bf8*/ 	.word	0x000092a0
        /*0bfc*/ 	.word	0x00000000
        /*0c00*/ 	.word	0x00000160
        /*0c04*/ 	.short	0x010a
        /*0c06*/ 	.byte	0xff
	.zero		1


	//   ....[176]....
        /*0c08*/ 	.word	0x00009300
        /*0c0c*/ 	.word	0x00000000
        /*0c10*/ 	.word	0x00000158
        /*0c14*/ 	.short	0x010a
        /*0c16*/ 	.byte	0xff
	.zero		1


	//   ....[177]....
        /*0c18*/ 	.word	0x00009360
        /*0c1c*/ 	.word	0x00000003
        /*0c20*/ 	.word	0x00000130
        /*0c24*/ 	.short	0x010a
        /*0c26*/ 	.byte	0xff
	.zero		1


	//   ....[178]....
        /*0c28*/ 	.word	0x000093c0
        /*0c2c*/ 	.word	0x00000003
        /*0c30*/ 	.word	0x00000138
        /*0c34*/ 	.short	0x010a
        /*0c36*/ 	.byte	0xff
	.zero		1


	//   ....[179]....
        /*0c38*/ 	.word	0x00009420
        /*0c3c*/ 	.word	0x00000003
        /*0c40*/ 	.word	0x00000140
        /*0c44*/ 	.short	0x010a
        /*0c46*/ 	.byte	0xff
	.zero		1


	//   ....[180]....
        /*0c48*/ 	.word	0x00009480
        /*0c4c*/ 	.word	0x00000003
        /*0c50*/ 	.word	0x00000148
        /*0c54*/ 	.short	0x010a
        /*0c56*/ 	.byte	0xff
	.zero		1


	//   ....[181]....
        /*0c58*/ 	.word	0x000094e0
        /*0c5c*/ 	.word	0x00000000
        /*0c60*/ 	.word	0x00000130
        /*0c64*/ 	.short	0x010a
        /*0c66*/ 	.byte	0xff
	.zero		1


	//   ....[182]....
        /*0c68*/ 	.word	0x00009540
        /*0c6c*/ 	.word	0x00000000
        /*0c70*/ 	.word	0x00000138
        /*0c74*/ 	.short	0x010a
        /*0c76*/ 	.byte	0xff
	.zero		1


	//   ....[183]....
        /*0c78*/ 	.word	0x000095a0
        /*0c7c*/ 	.word	0x00000000
        /*0c80*/ 	.word	0x00000140
        /*0c84*/ 	.short	0x010a
        /*0c86*/ 	.byte	0xff
	.zero		1


	//   ....[184]....
        /*0c88*/ 	.word	0x000095f0
        /*0c8c*/ 	.word	0x00000000
        /*0c90*/ 	.word	0x00000160
        /*0c94*/ 	.short	0x010a
        /*0c96*/ 	.byte	0xff
	.zero		1


	//   ....[185]....
        /*0c98*/ 	.word	0x00009650
        /*0c9c*/ 	.word	0x00000002
        /*0ca0*/ 	.word	0x00000110
        /*0ca4*/ 	.short	0x010a
        /*0ca6*/ 	.byte	0xff
	.zero		1


	//   ....[186]....
        /*0ca8*/ 	.word	0x000096a0
        /*0cac*/ 	.word	0x0000004f
        /*0cb0*/ 	.word	0x00000180
        /*0cb4*/ 	.short	0x010a
        /*0cb6*/ 	.byte	0xff
	.zero		1


	//   ....[187]....
        /*0cb8*/ 	.word	0x000096f0
        /*0cbc*/ 	.word	0x00000003
        /*0cc0*/ 	.word	0x00000110
        /*0cc4*/ 	.short	0x010a
        /*0cc6*/ 	.byte	0xff
	.zero		1


	//   ....[188]....
        /*0cc8*/ 	.word	0x00009740
        /*0ccc*/ 	.word	0x00000053
        /*0cd0*/ 	.word	0x00000110
        /*0cd4*/ 	.short	0x010a
        /*0cd6*/ 	.byte	0xff
	.zero		1


	//   ....[189]....
        /*0cd8*/ 	.word	0x00009790
        /*0cdc*/ 	.word	0x00000058
        /*0ce0*/ 	.word	0x00000110
        /*0ce4*/ 	.short	0x010a
        /*0ce6*/ 	.byte	0xff
	.zero		1


	//----- nvinfo : EIATTR_NUM_MBARRIERS
	.align		4
.L_47:
        /*0ce8*/ 	.byte	0x03, 0x38
        /*0cea*/ 	.short	0x003c


	//----- nvinfo : EIATTR_EXIT_INSTR_OFFSETS
	.align		4
        /*0cec*/ 	.byte	0x04, 0x1c
        /*0cee*/ 	.short	(.L_49 - .L_48)


	//   ....[0]....
.L_48:
        /*0cf0*/ 	.word	0x00002ef0


	//   ....[1]....
        /*0cf4*/ 	.word	0x000033e0


	//   ....[2]....
        /*0cf8*/ 	.word	0x00003440


	//   ....[3]....
        /*0cfc*/ 	.word	0x000042b0


	//   ....[4]....
        /*0d00*/ 	.word	0x00005310


	//   ....[5]....
        /*0d04*/ 	.word	0x00005350


	//   ....[6]....
        /*0d08*/ 	.word	0x00008620


	//   ....[7]....
        /*0d0c*/ 	.word	0x000086a0


	//   ....[8]....
        /*0d10*/ 	.word	0x000086d0


	//   ....[9]....
        /*0d14*/ 	.word	0x00008740


	//----- nvinfo : EIATTR_MAX_THREADS
	.align		4
.L_49:
        /*0d18*/ 	.byte	0x04, 0x05
        /*0d1a*/ 	.short	(.L_51 - .L_50)
.L_50:
        /*0d1c*/ 	.word	0x00000100
        /*0d20*/ 	.word	0x00000001
        /*0d24*/ 	.word	0x00000001


	//----- nvinfo : EIATTR_CRS_STACK_SIZE
	.align		4
.L_51:
        /*0d28*/ 	.byte	0x04, 0x1e
        /*0d2a*/ 	.short	(.L_53 - .L_52)
.L_52:
        /*0d2c*/ 	.word	0x00000000


	//----- nvinfo : EIATTR_CBANK_PARAM_SIZE
	.align		4
.L_53:
        /*0d30*/ 	.byte	0x03, 0x19
        /*0d32*/ 	.short	0x0800


	//----- nvinfo : EIATTR_PARAM_CBANK
	.align		4
        /*0d34*/ 	.byte	0x04, 0x0a
        /*0d36*/ 	.short	(.L_55 - .L_54)
	.align		4
.L_54:
        /*0d38*/ 	.word	index@(.nv.constant0._ZN7cutlass13device_kernelINS_4gemm6kernel13GemmUniversalIN4cute5tupleIJiiiiEEENS1_10collective13CollectiveMmaINS1_35MainloopSm100TmaUmmaWarpSpecializedILi17ELi2ELi4ENS5_IJNS4_1CILi1EEESB_SB_EEEEENS5_IJNSA_ILi64EEENSA_ILi128EEENSA_ILi32EEEEEENS_10bfloat16_tENS5_IJSB_llEEESI_SJ_NS4_8TiledMMAINS4_8MMA_AtomIJNS4_20SM100_MMA_F16BF16_SSISI_SI_fLi64ELi128ELNS4_4UMMA5MajorE1ELSO_1ELNSN_7ScaleInE0ELSP_0EEEEEENS4_6LayoutISC_NS5_IJNSA_ILi0EEEST_ST_EEEEENS5_IJNS4_10UnderscoreESW_SW_EEEEENS4_13SM90_TMA_LOADENS4_14ComposedLayoutINS4_7SwizzleILi3ELi4ELi3EEENS4_18smem_ptr_flag_bitsILi16EEENSS_INS5_IJSE_NSA_ILi8EEEEEENS5_IJSB_SE_EEEEEEEvNS4_8identityESZ_S19_vS1A_EENS_8epilogue10collective18CollectiveEpilogueINS1C_23Sm100TmaWarpSpecializedILi4ELi2ELi16ELb1ELb0EEEJSH_NS5_IJNSS_ISE_SB_EENSS_ISG_SB_EEEEESI_NS5_IJlSB_lEEESI_S1K_NS1C_6fusion15FusionCallbacksIS1G_NS1L_17LinearCombinationISI_fSI_fLNS_15FloatRoundStyleE2EEESH_S1J_JEEENS4_5SM1004TMEM4LOAD26SM100_TMEM_LOAD_16dp256b4xESZ_NS10_INS11_ILi2ELi4ELi3EEES14_NSS_INS5_IJS15_SG_EEENS5_IJSG_SB_EEEEEEENS4_17SM75_U32x4_LDSM_NENS4_14SM90_TMA_STOREES1Z_NS4_17SM90_U32x4_STSM_NENS4_39AutoVectorizingCopyWithAssumedAlignmentILi128EEEEEEvvEEEEvNT_6ParamsE)
        /*0d3c*/ 	.short	0x0380
        /*0d3e*/ 	.short	0x0800


	//----- nvinfo : EIATTR_SW_WAR
	.align		4
.L_55:
        /*0d40*/ 	.byte	0x04, 0x36
        /*0d42*/ 	.short	(.L_57 - .L_56)
.L_56:
        /*0d44*/ 	.word	0x00000008
.L_57:


//--------------------- .nv.callgraph             --------------------------
	.section	.nv.callgraph,"",@"SHT_CUDA_CALLGRAPH"
	.align	4
	.sectionentsize	8
	.align		4
        /*0000*/ 	.word	0x00000000
	.align		4
        /*0004*/ 	.word	0xffffffff
	.align		4
        /*0008*/ 	.word	index@(_ZN7cutlass13device_kernelINS_4gemm6kernel13GemmUniversalIN4cute5tupleIJiiiiEEENS1_10collective13CollectiveMmaINS1_35MainloopSm100TmaUmmaWarpSpecializedILi17ELi2ELi4ENS5_IJNS4_1CILi1EEESB_SB_EEEEENS5_IJNSA_ILi64EEENSA_ILi128EEENSA_ILi32EEEEEENS_10bfloat16_tENS5_IJSB_llEEESI_SJ_NS4_8TiledMMAINS4_8MMA_AtomIJNS4_20SM100_MMA_F16BF16_SSISI_SI_fLi64ELi128ELNS4_4UMMA5MajorE1ELSO_1ELNSN_7ScaleInE0ELSP_0EEEEEENS4_6LayoutISC_NS5_IJNSA_ILi0EEEST_ST_EEEEENS5_IJNS4_10UnderscoreESW_SW_EEEEENS4_13SM90_TMA_LOADENS4_14ComposedLayoutINS4_7SwizzleILi3ELi4ELi3EEENS4_18smem_ptr_flag_bitsILi16EEENSS_INS5_IJSE_NSA_ILi8EEEEEENS5_IJSB_SE_EEEEEEEvNS4_8identityESZ_S19_vS1A_EENS_8epilogue10collective18CollectiveEpilogueINS1C_23Sm100TmaWarpSpecializedILi4ELi2ELi16ELb1ELb0EEEJSH_NS5_IJNSS_ISE_SB_EENSS_ISG_SB_EEEEESI_NS5_IJlSB_lEEESI_S1K_NS1C_6fusion15FusionCallbacksIS1G_NS1L_17LinearCombinationISI_fSI_fLNS_15FloatRoundStyleE2EEESH_S1J_JEEENS4_5SM1004TMEM4LOAD26SM100_TMEM_LOAD_16dp256b4xESZ_NS10_INS11_ILi2ELi4ELi3EEES14_NSS_INS5_IJS15_SG_EEENS5_IJSG_SB_EEEEEEENS4_17SM75_U32x4_LDSM_NENS4_14SM90_TMA_STOREES1Z_NS4_17SM90_U32x4_STSM_NENS4_39AutoVectorizingCopyWithAssumedAlignmentILi128EEEEEEvvEEEEvNT_6ParamsE)
	.align		4
        /*000c*/ 	.word	index@(__assertfail)
	.align		4
        /*0010*/ 	.word	0x00000000
	.align		4
        /*0014*/ 	.word	0xfffffffe
	.align		4
        /*0018*/ 	.word	0x00000000
	.align		4
        /*001c*/ 	.word	0xfffffffd
	.align		4
        /*0020*/ 	.word	0x00000000
	.align		4
        /*0024*/ 	.word	0xfffffffc


//--------------------- .nv.constant4             --------------------------
	.section	.nv.constant4,"a",@progbits
	.align	8
	.align		8
.nv.constant4:
        /*0000*/ 	.dword	__assertfail
	.align		8
        /*0008*/ 	.dword	__unnamed_1
	.align		8
        /*0010*/ 	.dword	__unnamed_2
	.align		8
        /*0018*/ 	.dword	_ZN40_INTERNAL_84a27212_4_k_cu_d941b831_288694cuda3std3__45__cpo5beginE
	.align		8
        /*0020*/ 	.dword	_ZN40_INTERNAL_84a27212_4_k_cu_d941b831_288694cuda3std3__45__cpo3endE
	.align		8
        /*0028*/ 	.dword	_ZN40_INTERNAL_84a27212_4_k_cu_d941b831_288694cuda3std3__45__cpo6cbeginE
	.align		8
        /*0030*/ 	.dword	_ZN40_INTERNAL_84a27212_4_k_cu_d941b831_288694cuda3std3__45__cpo4cendE
	.align		8
        /*0038*/ 	.dword	_ZN40_INTERNAL_84a27212_4_k_cu_d941b831_288694cuda3std3__442_GLOBAL__N__84a27212_4_k_cu_d941b831_288696ignoreE
	.align		8
        /*0040*/ 	.dword	_ZN40_INTERNAL_84a27212_4_k_cu_d941b831_288694cuda3std3__419piecewise_constructE
	.align		8
        /*0048*/ 	.dword	_ZN40_INTERNAL_84a27212_4_k_cu_d941b831_288694cuda3std3__48in_placeE
	.align		8
        /*0050*/ 	.dword	_ZN40_INTERNAL_84a27212_4_k_cu_d941b831_288694cuda3std6ranges3__45__cpo4swapE
	.align		8
        /*0058*/ 	.dword	_ZN40_INTERNAL_84a27212_4_k_cu_d941b831_288694cuda3std6ranges3__45__cpo9iter_moveE
	.align		8
        /*0060*/ 	.dword	_ZN40_INTERNAL_84a27212_4_k_cu_d941b831_288694cute7productE
	.align		8
        /*0068*/ 	.dword	_ZN40_INTERNAL_84a27212_4_k_cu_d941b831_288694cute1_E
	.align		8
        /*0070*/ 	.dword	$str$25
	.align		8
        /*0078*/ 	.dword	$str$26
	.align		8
        /*0080*/ 	.dword	$str$27
	.align		8
        /*0088*/ 	.dword	$str$28


//--------------------- .text._ZN7cutlass13device_kernelINS_4gemm6kernel13GemmUniversalIN4cute5tupleIJiiiiEEENS1_10collective13CollectiveMmaINS1_35MainloopSm100TmaUmmaWarpSpecializedILi17ELi2ELi4ENS5_IJNS4_1CILi1EEESB_SB_EEEEENS5_IJNSA_ILi64EEENSA_ILi128EEENSA_ILi32EEEEEENS_10bfloat16_tENS5_IJSB_llEEESI_SJ_NS4_8TiledMMAINS4_8MMA_AtomIJNS4_20SM100_MMA_F16BF16_SSISI_SI_fLi64ELi128ELNS4_4UMMA5MajorE1ELSO_1ELNSN_7ScaleInE0ELSP_0EEEEEENS4_6LayoutISC_NS5_IJNSA_ILi0EEEST_ST_EEEEENS5_IJNS4_10UnderscoreESW_SW_EEEEENS4_13SM90_TMA_LOADENS4_14ComposedLayoutINS4_7SwizzleILi3ELi4ELi3EEENS4_18smem_ptr_flag_bitsILi16EEENSS_INS5_IJSE_NSA_ILi8EEEEEENS5_IJSB_SE_EEEEEEEvNS4_8identityESZ_S19_vS1A_EENS_8epilogue10collective18CollectiveEpilogueINS1C_23Sm100TmaWarpSpecializedILi4ELi2ELi16ELb1ELb0EEEJSH_NS5_IJNSS_ISE_SB_EENSS_ISG_SB_EEEEESI_NS5_IJlSB_lEEESI_S1K_NS1C_6fusion15FusionCallbacksIS1G_NS1L_17LinearCombinationISI_fSI_fLNS_15FloatRoundStyleE2EEESH_S1J_JEEENS4_5SM1004TMEM4LOAD26SM100_TMEM_LOAD_16dp256b4xESZ_NS10_INS11_ILi2ELi4ELi3EEES14_NSS_INS5_IJS15_SG_EEENS5_IJSG_SB_EEEEEEENS4_17SM75_U32x4_LDSM_NENS4_14SM90_TMA_STOREES1Z_NS4_17SM90_U32x4_STSM_NENS4_39AutoVectorizingCopyWithAssumedAlignmentILi128EEEEEEvvEEEEvNT_6ParamsE --------------------------
	.section	.text._ZN7cutlass13device_kernelINS_4gemm6kernel13GemmUniversalIN4cute5tupleIJiiiiEEENS1_10collective13CollectiveMmaINS1_35MainloopSm100TmaUmmaWarpSpecializedILi17ELi2ELi4ENS5_IJNS4_1CILi1EEESB_SB_EEEEENS5_IJNSA_ILi64EEENSA_ILi128EEENSA_ILi32EEEEEENS_10bfloat16_tENS5_IJSB_llEEESI_SJ_NS4_8TiledMMAINS4_8MMA_AtomIJNS4_20SM100_MMA_F16BF16_SSISI_SI_fLi64ELi128ELNS4_4UMMA5MajorE1ELSO_1ELNSN_7ScaleInE0ELSP_0EEEEEENS4_6LayoutISC_NS5_IJNSA_ILi0EEEST_ST_EEEEENS5_IJNS4_10UnderscoreESW_SW_EEEEENS4_13SM90_TMA_LOADENS4_14ComposedLayoutINS4_7SwizzleILi3ELi4ELi3EEENS4_18smem_ptr_flag_bitsILi16EEENSS_INS5_IJSE_NSA_ILi8EEEEEENS5_IJSB_SE_EEEEEEEvNS4_8identityESZ_S19_vS1A_EENS_8epilogue10collective18CollectiveEpilogueINS1C_23Sm100TmaWarpSpecializedILi4ELi2ELi16ELb1ELb0EEEJSH_NS5_IJNSS_ISE_SB_EENSS_ISG_SB_EEEEESI_NS5_IJlSB_lEEESI_S1K_NS1C_6fusion15FusionCallbacksIS1G_NS1L_17LinearCombinationISI_fSI_fLNS_15FloatRoundStyleE2EEESH_S1J_JEEENS4_5SM1004TMEM4LOAD26SM100_TMEM_LOAD_16dp256b4xESZ_NS10_INS11_ILi2ELi4ELi3EEES14_NSS_INS5_IJS15_SG_EEENS5_IJSG_SB_EEEEEEENS4_17SM75_U32x4_LDSM_NENS4_14SM90_TMA_STOREES1Z_NS4_17SM90_U32x4_STSM_NENS4_39AutoVectorizingCopyWithAssumedAlignmentILi128EEEEEEvvEEEEvNT_6ParamsE,"ax",@progbits
	.align	128
.text._ZN7cutlass13device_kernelINS_4gemm6kernel13GemmUniversalIN4cute5tupleIJiiiiEEENS1_10collective13CollectiveMmaINS1_35MainloopSm100TmaUmmaWarpSpecializedILi17ELi2ELi4ENS5_IJNS4_1CILi1EEESB_SB_EEEEENS5_IJNSA_ILi64EEENSA_ILi128EEENSA_ILi32EEEEEENS_10bfloat16_tENS5_IJSB_llEEESI_SJ_NS4_8TiledMMAINS4_8MMA_AtomIJNS4_20SM100_MMA_F16BF16_SSISI_SI_fLi64ELi128ELNS4_4UMMA5MajorE1ELSO_1ELNSN_7ScaleInE0ELSP_0EEEEEENS4_6LayoutISC_NS5_IJNSA_ILi0EEEST_ST_EEEEENS5_IJNS4_10UnderscoreESW_SW_EEEEENS4_13SM90_TMA_LOADENS4_14ComposedLayoutINS4_7SwizzleILi3ELi4ELi3EEENS4_18smem_ptr_flag_bitsILi16EEENSS_INS5_IJSE_NSA_ILi8EEEEEENS5_IJSB_SE_EEEEEEEvNS4_8identityESZ_S19_vS1A_EENS_8epilogue10collective18CollectiveEpilogueINS1C_23Sm100TmaWarpSpecializedILi4ELi2ELi16ELb1ELb0EEEJSH_NS5_IJNSS_ISE_SB_EENSS_ISG_SB_EEEEESI_NS5_IJlSB_lEEESI_S1K_NS1C_6fusion15FusionCallbacksIS1G_NS1L_17LinearCombinationISI_fSI_fLNS_15FloatRoundStyleE2EEESH_S1J_JEEENS4_5SM1004TMEM4LOAD26SM100_TMEM_LOAD_16dp256b4xESZ_NS10_INS11_ILi2ELi4ELi3EEES14_NSS_INS5_IJS15_SG_EEENS5_IJSG_SB_EEEEEEENS4_17SM75_U32x4_LDSM_NENS4_14SM90_TMA_STOREES1Z_NS4_17SM90_U32x4_STSM_NENS4_39AutoVectorizingCopyWithAssumedAlignmentILi128EEEEEEvvEEEEvNT_6ParamsE:
        .type           _ZN7cutlass13device_kernelINS_4gemm6kernel13GemmUniversalIN4cute5tupleIJiiiiEEENS1_10collective13CollectiveMmaINS1_35MainloopSm100TmaUmmaWarpSpecializedILi17ELi2ELi4ENS5_IJNS4_1CILi1EEESB_SB_EEEEENS5_IJNSA_ILi64EEENSA_ILi128EEENSA_ILi32EEEEEENS_10bfloat16_tENS5_IJSB_llEEESI_SJ_NS4_8TiledMMAINS4_8MMA_AtomIJNS4_20SM100_MMA_F16BF16_SSISI_SI_fLi64ELi128ELNS4_4UMMA5MajorE1ELSO_1ELNSN_7ScaleInE0ELSP_0EEEEEENS4_6LayoutISC_NS5_IJNSA_ILi0EEEST_ST_EEEEENS5_IJNS4_10UnderscoreESW_SW_EEEEENS4_13SM90_TMA_LOADENS4_14ComposedLayoutINS4_7SwizzleILi3ELi4ELi3EEENS4_18smem_ptr_flag_bitsILi16EEENSS_INS5_IJSE_NSA_ILi8EEEEEENS5_IJSB_SE_EEEEEEEvNS4_8identityESZ_S19_vS1A_EENS_8epilogue10collective18CollectiveEpilogueINS1C_23Sm100TmaWarpSpecializedILi4ELi2ELi16ELb1ELb0EEEJSH_NS5_IJNSS_ISE_SB_EENSS_ISG_SB_EEEEESI_NS5_IJlSB_lEEESI_S1K_NS1C_6fusion15FusionCallbacksIS1G_NS1L_17LinearCombinationISI_fSI_fLNS_15FloatRoundStyleE2EEESH_S1J_JEEENS4_5SM1004TMEM4LOAD26SM100_TMEM_LOAD_16dp256b4xESZ_NS10_INS11_ILi2ELi4ELi3EEES14_NSS_INS5_IJS15_SG_EEENS5_IJSG_SB_EEEEEEENS4_17SM75_U32x4_LDSM_NENS4_14SM90_TMA_STOREES1Z_NS4_17SM90_U32x4_STSM_NENS4_39AutoVectorizingCopyWithAssumedAlignmentILi128EEEEEEvvEEEEvNT_6ParamsE,@function
        .size           _ZN7cutlass13device_kernelINS_4gemm6kernel13GemmUniversalIN4cute5tupleIJiiiiEEENS1_10collective13CollectiveMmaINS1_35MainloopSm100TmaUmmaWarpSpecializedILi17ELi2ELi4ENS5_IJNS4_1CILi1EEESB_SB_EEEEENS5_IJNSA_ILi64EEENSA_ILi128EEENSA_ILi32EEEEEENS_10bfloat16_tENS5_IJSB_llEEESI_SJ_NS4_8TiledMMAINS4_8MMA_AtomIJNS4_20SM100_MMA_F16BF16_SSISI_SI_fLi64ELi128ELNS4_4UMMA5MajorE1ELSO_1ELNSN_7ScaleInE0ELSP_0EEEEEENS4_6LayoutISC_NS5_IJNSA_ILi0EEEST_ST_EEEEENS5_IJNS4_10UnderscoreESW_SW_EEEEENS4_13SM90_TMA_LOADENS4_14ComposedLayoutINS4_7SwizzleILi3ELi4ELi3EEENS4_18smem_ptr_flag_bitsILi16EEENSS_INS5_IJSE_NSA_ILi8EEEEEENS5_IJSB_SE_EEEEEEEvNS4_8identityESZ_S19_vS1A_EENS_8epilogue10collective18CollectiveEpilogueINS1C_23Sm100TmaWarpSpecializedILi4ELi2ELi16ELb1ELb0EEEJSH_NS5_IJNSS_ISE_SB_EENSS_ISG_SB_EEEEESI_NS5_IJlSB_lEEESI_S1K_NS1C_6fusion15FusionCallbacksIS1G_NS1L_17LinearCombinationISI_fSI_fLNS_15FloatRoundStyleE2EEESH_S1J_JEEENS4_5SM1004TMEM4LOAD26SM100_TMEM_LOAD_16dp256b4xESZ_NS10_INS11_ILi2ELi4ELi3EEES14_NSS_INS5_IJS15_SG_EEENS5_IJSG_SB_EEEEEEENS4_17SM75_U32x4_LDSM_NENS4_14SM90_TMA_STOREES1Z_NS4_17SM90_U32x4_STSM_NENS4_39AutoVectorizingCopyWithAssumedAlignmentILi128EEEEEEvvEEEEvNT_6ParamsE,(.L_x_216 - _ZN7cutlass13device_kernelINS_4gemm6kernel13GemmUniversalIN4cute5tupleIJiiiiEEENS1_10collective13CollectiveMmaINS1_35MainloopSm100TmaUmmaWarpSpecializedILi17ELi2ELi4ENS5_IJNS4_1CILi1EEESB_SB_EEEEENS5_IJNSA_ILi64EEENSA_ILi128EEENSA_ILi32EEEEEENS_10bfloat16_tENS5_IJSB_llEEESI_SJ_NS4_8TiledMMAINS4_8MMA_AtomIJNS4_20SM100_MMA_F16BF16_SSISI_SI_fLi64ELi128ELNS4_4UMMA5MajorE1ELSO_1ELNSN_7ScaleInE0ELSP_0EEEEEENS4_6LayoutISC_NS5_IJNSA_ILi0EEEST_ST_EEEEENS5_IJNS4_10UnderscoreESW_SW_EEEEENS4_13SM90_TMA_LOADENS4_14ComposedLayoutINS4_7SwizzleILi3ELi4ELi3EEENS4_18smem_ptr_flag_bitsILi16EEENSS_INS5_IJSE_NSA_ILi8EEEEEENS5_IJSB_SE_EEEEEEEvNS4_8identityESZ_S19_vS1A_EENS_8epilogue10collective18CollectiveEpilogueINS1C_23Sm100TmaWarpSpecializedILi4ELi2ELi16ELb1ELb0EEEJSH_NS5_IJNSS_ISE_SB_EENSS_ISG_SB_EEEEESI_NS5_IJlSB_lEEESI_S1K_NS1C_6fusion15FusionCallbacksIS1G_NS1L_17LinearCombinationISI_fSI_fLNS_15FloatRoundStyleE2EEESH_S1J_JEEENS4_5SM1004TMEM4LOAD26SM100_TMEM_LOAD_16dp256b4xESZ_NS10_INS11_ILi2ELi4ELi3EEES14_NSS_INS5_IJS15_SG_EEENS5_IJSG_SB_EEEEEEENS4_17SM75_U32x4_LDSM_NENS4_14SM90_TMA_STOREES1Z_NS4_17SM90_U32x4_STSM_NENS4_39AutoVectorizingCopyWithAssumedAlignmentILi128EEEEEEvvEEEEvNT_6ParamsE)
        .other          _ZN7cutlass13device_kernelINS_4gemm6kernel13GemmUniversalIN4cute5tupleIJiiiiEEENS1_10collective13CollectiveMmaINS1_35MainloopSm100TmaUmmaWarpSpecializedILi17ELi2ELi4ENS5_IJNS4_1CILi1EEESB_SB_EEEEENS5_IJNSA_ILi64EEENSA_ILi128EEENSA_ILi32EEEEEENS_10bfloat16_tENS5_IJSB_llEEESI_SJ_NS4_8TiledMMAINS4_8MMA_AtomIJNS4_20SM100_MMA_F16BF16_SSISI_SI_fLi64ELi128ELNS4_4UMMA5MajorE1ELSO_1ELNSN_7ScaleInE0ELSP_0EEEEEENS4_6LayoutISC_NS5_IJNSA_ILi0EEEST_ST_EEEEENS5_IJNS4_10UnderscoreESW_SW_EEEEENS4_13SM90_TMA_LOADENS4_14ComposedLayoutINS4_7SwizzleILi3ELi4ELi3EEENS4_18smem_ptr_flag_bitsILi16EEENSS_INS5_IJSE_NSA_ILi8EEEEEENS5_IJSB_SE_EEEEEEEvNS4_8identityESZ_S19_vS1A_EENS_8epilogue10collective18CollectiveEpilogueINS1C_23Sm100TmaWarpSpecializedILi4ELi2ELi16ELb1ELb0EEEJSH_NS5_IJNSS_ISE_SB_EENSS_ISG_SB_EEEEESI_NS5_IJlSB_lEEESI_S1K_NS1C_6fusion15FusionCallbacksIS1G_NS1L_17LinearCombinationISI_fSI_fLNS_15FloatRoundStyleE2EEESH_S1J_JEEENS4_5SM1004TMEM4LOAD26SM100_TMEM_LOAD_16dp256b4xESZ_NS10_INS11_ILi2ELi4ELi3EEES14_NSS_INS5_IJS15_SG_EEENS5_IJSG_SB_EEEEEEENS4_17SM75_U32x4_LDSM_NENS4_14SM90_TMA_STOREES1Z_NS4_17SM90_U32x4_STSM_NENS4_39AutoVectorizingCopyWithAssumedAlignmentILi128EEEEEEvvEEEEvNT_6ParamsE,@"STO_CUDA_ENTRY STV_DEFAULT"
_ZN7cutlass13device_kernelINS_4gemm6kernel13GemmUniversalIN4cute5tupleIJiiiiEEENS1_10collective13CollectiveMmaINS1_35MainloopSm100TmaUmmaWarpSpecializedILi17ELi2ELi4ENS5_IJNS4_1CILi1EEESB_SB_EEEEENS5_IJNSA_ILi64EEENSA_ILi128EEENSA_ILi32EEEEEENS_10bfloat16_tENS5_IJSB_llEEESI_SJ_NS4_8TiledMMAINS4_8MMA_AtomIJNS4_20SM100_MMA_F16BF16_SSISI_SI_fLi64ELi128ELNS4_4UMMA5MajorE1ELSO_1ELNSN_7ScaleInE0ELSP_0EEEEEENS4_6LayoutISC_NS5_IJNSA_ILi0EEEST_ST_EEEEENS5_IJNS4_10UnderscoreESW_SW_EEEEENS4_13SM90_TMA_LOADENS4_14ComposedLayoutINS4_7SwizzleILi3ELi4ELi3EEENS4_18smem_ptr_flag_bitsILi16EEENSS_INS5_IJSE_NSA_ILi8EEEEEENS5_IJSB_SE_EEEEEEEvNS4_8identityESZ_S19_vS1A_EENS_8epilogue10collective18CollectiveEpilogueINS1C_23Sm100TmaWarpSpecializedILi4ELi2ELi16ELb1ELb0EEEJSH_NS5_IJNSS_ISE_SB_EENSS_ISG_SB_EEEEESI_NS5_IJlSB_lEEESI_S1K_NS1C_6fusion15FusionCallbacksIS1G_NS1L_17LinearCombinationISI_fSI_fLNS_15FloatRoundStyleE2EEESH_S1J_JEEENS4_5SM1004TMEM4LOAD26SM100_TMEM_LOAD_16dp256b4xESZ_NS10_INS11_ILi2ELi4ELi3EEES14_NSS_INS5_IJS15_SG_EEENS5_IJSG_SB_EEEEEEENS4_17SM75_U32x4_LDSM_NENS4_14SM90_TMA_STOREES1Z_NS4_17SM90_U32x4_STSM_NENS4_39AutoVectorizingCopyWithAssumedAlignmentILi128EEEEEEvvEEEEvNT_6ParamsE:
[----:B------:R-:W1:Y:S01]  /*0000*/  LDC R1, c[0x0][0x37c] ;  /* 0x0000df00ff017b82 */ /* 0x000e620000000800 */
[----:B------:R-:W2:Y:S01]  /*0010*/  S2R R72, SR_TID.X ;  /* 0x0000000000487919 */ /* 0x000ea20000002100 */
[----:B------:R-:W3:Y:S01]  /*0020*/  LDCU.64 UR4, c[0x0][0x890] ;  /* 0x00011200ff0477ac */ /* 0x000ee20008000a00 */
[----:B------:R-:W-:Y:S02]  /*0030*/  PRMT R59, RZ, 0x7610, R59 ;  /* 0x00007610ff3b7816 */ /* 0x000fe4000000003b */
[----:B------:R-:W-:Y:S01]  /*0040*/  ELECT P5, URZ, PT ;  /* 0x0000000000ff782f */ /* 0x000fe200038a0000 */
[----:B------:R-:W4:Y:S01]  /*0050*/  LDCU.64 UR46, c[0x0][0x358] ;  /* 0x00006b00ff2e77ac */ /* 0x000f220008000a00 */
[----:B---3--:R-:W-:-:S04]  /*0060*/  UISETP.NE.U32.AND UP0, UPT, UR4, URZ, UPT ;  /* 0x000000ff0400728c */ /* 0x008fc8000bf05070 */
[----:B------:R-:W-:Y:S01]  /*0070*/  UISETP.NE.AND.EX UP0, UPT, UR5, URZ, UPT, UP0 ;  /* 0x000000ff0500728c */ /* 0x000fe2000bf05300 */
[----:B--2---:R-:W-:-:S05]  /*0080*/  SHF.R.U32.HI R65, RZ, 0x5, R72 ;  /* 0x00000005ff417819 */ /* 0x004fca0000011648 */
[----:B------:R-:W2:Y:S02]  /*0090*/  SHFL.IDX PT, R0, R65, RZ, 0x1f ;  /* 0x00001fff41007589 */ /* 0x000ea400000e0000 */
[----:B--2---:R-:W-:Y:S01]  /*00a0*/  R2UR UR8, R0 ;  /* 0x00000000000872ca */ /* 0x004fe200000e0000 */
[----:B-1--4-:R-:W-:-:S14]  /*00b0*/  BRA.U UP0, `(.L_x_0) ;  /* 0x00000001002c7547 */ /* 0x012fdc000b800000 */
[----:B------:R-:W1:Y:S02]  /*00c0*/  LDCU.64 UR6, c[0x0][0x888] ;  /* 0x00011100ff0677ac */ /* 0x000e640008000a00 */
[----:B-1----:R-:W-:-:S04]  /*00d0*/  UISETP.NE.U32.AND UP0, UPT, UR6, URZ, UPT ;  /* 0x000000ff0600728c */ /* 0x002fc8000bf05070 */
[----:B------:R-:W-:-:S09]  /*00e0*/  UISETP.NE.AND.EX UP0, UPT, UR7, URZ, UPT, UP0 ;  /* 0x000000ff0700728c */ /* 0x000fd2000bf05300 */
[----:B------:R-:W-:Y:S05]  /*00f0*/  BRA.U !UP0, `(.L_x_1) ;  /* 0x0000000108107547 */ /* 0x000fea000b800000 */
[----:B------:R-:W1:Y:S02]  /*0100*/  LDC.64 R2, c[0x0][0x888] ;  /* 0x00022200ff027b82 */ /* 0x000e640000000a00 */
[----:B-1----:R1:W5:Y:S01]  /*0110*/  LDG.E R35, desc[UR46][R2.64] ;  /* 0x0000002e02237981 */ /* 0x002362000c1e1900 */
[----:B------:R-:W-:Y:S01]  /*0120*/  HFMA2 R59, -RZ, RZ, 0, 5.9604644775390625e-08 ;  /* 0x00000001ff3b7431 */ /* 0x000fe200000001ff */
[----:B------:R-:W-:Y:S05]  /*0130*/  BRA `(.L_x_0) ;  /* 0x00000000000c7947 */ /* 0x000fea0003800000 */
.L_x_1:
[----:B------:R-:W1:Y:S01]  /*0140*/  LDCU UR6, c[0x0][0x880] ;  /* 0x00011000ff0677ac */ /* 0x000e620008000800 */
[----:B------:R-:W-:Y:S01]  /*0150*/  HFMA2 R59, -RZ, RZ, 0, 5.9604644775390625e-08 ;  /* 0x00000001ff3b7431 */ /* 0x000fe200000001ff */
[----:B-1----:R-:W-:-:S07]  /*0160*/  MOV R35, UR6 ;  /* 0x0000000600237c02 */ /* 0x002fce0008000f00 */
.L_x_0:
[----:B------:R-:W2:Y:S02]  /*0170*/  LDCU.64 UR6, c[0x0][0x8b0] ;  /* 0x00011600ff0677ac */ /* 0x000ea40008000a00 */
[----:B--2---:R-:W-:-:S04]  /*0180*/  UISETP.NE.U32.AND UP0, UPT, UR6, URZ, UPT ;  /* 0x000000ff0600728c */ /* 0x004fc8000bf05070 */
[----:B------:R-:W-:-:S09]  /*0190*/  UISETP.NE.AND.EX UP0, UPT, UR7, URZ, UPT, UP0 ;  /* 0x000000ff0700728c */ /* 0x000fd2000bf05300 */
[----:B------:R-:W-:Y:S05]  /*01a0*/  BRA.U UP0, `(.L_x_2) ;  /* 0x0000000100247547 */ /* 0x000fea000b800000 */
[----:B------:R-:W2:Y:S02]  /*01b0*/  LDCU.64 UR6, c[0x0][0x8a8] ;  /* 0x00011500ff0677ac */ /* 0x000ea40008000a00 */
[----:B--2---:R-:W-:-:S04]  /*01c0*/  UISETP.NE.U32.AND UP0, UPT, UR6, URZ, UPT ;  /* 0x000000ff0600728c */ /* 0x004fc8000bf05070 */
[----:B------:R-:W-:-:S09]  /*01d0*/  UISETP.NE.AND.EX UP0, UPT, UR7, URZ, UPT, UP0 ;  /* 0x000000ff0700728c */ /* 0x000fd2000bf05300 */
[----:B------:R-:W-:Y:S05]  /*01e0*/  BRA.U !UP0, `(.L_x_3) ;  /* 0x00000001080c7547 */ /* 0x000fea000b800000 */
[----:B-1----:R-:W1:Y:S02]  /*01f0*/  LDC.64 R2, c[0x0][0x8a8] ;  /* 0x00022a00ff027b82 */ /* 0x002e640000000a00 */
[----:B-1----:R2:W5:Y:S01]  /*0200*/  LDG.E R33, desc[UR46][R2.64] ;  /* 0x0000002e02217981 */ /* 0x002562000c1e1900 */
[----:B------:R-:W-:Y:S05]  /*0210*/  BRA `(.L_x_2) ;  /* 0x0000000000087947 */ /* 0x000fea0003800000 */
.L_x_3:
[----:B------:R-:W2:Y:S02]  /*0220*/  LDCU UR6, c[0x0][0x8a0] ;  /* 0x00011400ff0677ac */ /* 0x000ea40008000800 */
[----:B--2---:R-:W-:Y:S02]  /*0230*/  MOV R33, UR6 ;  /* 0x0000000600217c02 */ /* 0x004fe40008000f00 */
.L_x_2:
[----:B------:R-:W-:Y:S01]  /*0240*/  IMAD.U32 R0, RZ, RZ, UR8 ;  /* 0x00000008ff007e24 */ /* 0x000fe2000f8e00ff */
[----:B------:R-:W-:Y:S04]  /*0250*/  BSSY.RECONVERGENT B0, `(.L_x_4) ;  /* 0x000000c000007945 */ /* 0x000fe80003800200 */
[C---:B------:R-:W-:Y:S02]  /*0260*/  ISETP.NE.OR P1, PT, R0.reuse, 0x1, !P5 ;  /* 0x000000010000780c */ /* 0x040fe40006f25670 */
[----:B------:R-:W-:-:S11]  /*0270*/  ISETP.NE.OR P0, PT, R0, 0x3, !P5 ;  /* 0x000000030000780c */ /* 0x000fd60006f05670 */
[----:B------:R-:W-:Y:S05]  /*0280*/  @P1 BRA `(.L_x_5) ;  /* 0x0000000000201947 */ /* 0x000fea0003800000 */
[----:B------:R-:W3:Y:S02]  /*0290*/  LDCU.64 UR6, c[0x0][0x348] ;  /* 0x00006900ff0677ac */ /* 0x000ee40008000a00 */
[----:B---3--:R-:W-:Y:S02]  /*02a0*/  UIADD3 UR10, UP1, UPT, UR6, 0x80, URZ ;  /* 0x00000080060a7890 */ /* 0x008fe4000ff3e0ff */
[----:B------:R-:W-:Y:S02]  /*02b0*/  UIADD3 UR6, UP0, UPT, UR6, 0x180, URZ ;  /* 0x0000018006067890 */ /* 0x000fe4000ff1e0ff */
[----:B------:R-:W-:Y:S02]  /*02c0*/  UIADD3.X UR11, UPT, UPT, URZ, UR7, URZ, UP1, !UPT ;  /* 0x00000007ff0b7290 */ /* 0x000fe40008ffe4ff */
[----:B------:R-:W-:-:S07]  /*02d0*/  UIADD3.X UR7, UPT, UPT, URZ, UR7, URZ, UP0, !UPT ;  /* 0x00000007ff077290 */ /* 0x000fce00087fe4ff */
[----:B------:R3:W-:Y:S02]  /*02e0*/  UTMACCTL.PF [UR10] ;  /* 0x000000000a0079b9 */ /* 0x0007e40008040000 */
[----:B------:R3:W-:Y:S02]  /*02f0*/  UTMACCTL.PF [UR6] ;  /* 0x00000000060079b9 */ /* 0x0007e40008040000 */
[----:B---3--:R-:W-:Y:S01]  /*0300*/  NOP ;  /* 0x0000000000007918 */ /* 0x008fe20000000000 */
.L_x_5:
[----:B------:R-:W-:Y:S05]  /*0310*/  BSYNC.RECONVERGENT B0 ;  /* 0x0000000000007941 */ /* 0x000fea0003800200 */
.L_x_4:
[----:B------:R-:W-:Y:S04]  /*0320*/  BSSY.RECONVERGENT B0, `(.L_x_6) ;  /* 0x000000a000007945 */ /* 0x000fe80003800200 */
        /* <DEDUP_REMOVED lines=9> */
.L_x_7:
[----:B------:R-:W-:Y:S05]  /*03c0*/  BSYNC.RECONVERGENT B0 ;  /* 0x0000000000007941 */ /* 0x000fea0003800200 */
.L_x_6:
[----:B------:R-:W3:Y:S01]  /*03d0*/  LDCU.64 UR6, c[0x0][0x888] ;  /* 0x00011100ff0677ac */ /* 0x000ee20008000a00 */
[----:B------:R-:W-:Y:S02]  /*03e0*/  UISETP.EQ.U32.AND UP1, UPT, UR4, URZ, UPT ;  /* 0x000000ff0400728c */ /* 0x000fe4000bf22070 */
[----:B------:R-:W-:Y:S02]  /*03f0*/  UPLOP3.LUT UP2, UPT, UPT, UPT, UPT, 0x80, 0x8 ;  /* 0x000000000008789c */ /* 0x000fe40003f4f070 */
[----:B---3--:R-:W-:-:S04]  /*0400*/  UISETP.NE.U32.AND UP0, UPT, UR6, URZ, UPT ;  /* 0x000000ff0600728c */ /* 0x008fc8000bf05070 */
[----:B------:R-:W-:-:S04]  /*0410*/  UISETP.NE.AND.EX UP0, UPT, UR7, URZ, UPT, UP0 ;  /* 0x000000ff0700728c */ /* 0x000fc8000bf05300 */
[----:B------:R-:W-:-:S04]  /*0420*/  UISETP.EQ.OR.EX UP3, UPT, UR5, URZ, !UP0, UP1 ;  /* 0x000000ff0500728c */ /* 0x000fc8000c762710 */
[----:B------:R-:W-:-:S05]  /*0430*/  UP2UR UR50, UPR, URZ, 0x8 ;  /* 0x00000008ff327883 */ /* 0x000fca0008000000 */
[----:B------:R-:W-:Y:S07]  /*0440*/  BRA.U !UP3, `(.L_x_8) ;  /* 0x000000010b207547 */ /* 0x000fee000b800000 */
[----:B------:R-:W-:Y:S01]  /*0450*/  UISETP.NE.U32.AND UP2, UPT, UR4, URZ, UPT ;  /* 0x000000ff0400728c */ /* 0x000fe2000bf45070 */
[----:B-----5:R-:W-:Y:S01]  /*0460*/  FSETP.NEU.AND P0, PT, R35, RZ, PT ;  /* 0x000000ff2300720b */ /* 0x020fe20003f0d000 */
[----:B------:R-:W-:Y:S02]  /*0470*/  USEL UR4, URZ, 0xffffffff, UP0 ;  /* 0xffffffffff047887 */ /* 0x000fe40008000000 */
[----:B------:R-:W-:-:S10]  /*0480*/  UISETP.NE.AND.EX UP2, UPT, UR5, URZ, UPT, UP2 ;  /* 0x000000ff0500728c */ /* 0x000fd4000bf45320 */
[----:B------:R-:W-:Y:S01]  /*0490*/  VOTEU.ANY UP1, P0 ;  /* 0x0000000000ff7886 */ /* 0x000fe20000020100 */
[----:B------:R-:W-:-:S04]  /*04a0*/  @!UP2 USEL UR4, URZ, 0xffffffff, UP1 ;  /* 0xffffffffff04a887 */ /* 0x000fc80008800000 */
[----:B------:R-:W-:-:S04]  /*04b0*/  ULOP3.LUT UR4, UR4, 0x1, URZ, 0xc0, !UPT ;  /* 0x0000000104047892 */ /* 0x000fc8000f8ec0ff */
[----:B------:R-:W-:-:S11]  /*04c0*/  UISETP.NE.U32.AND UP2, UPT, UR4, 0x1, UPT ;  /* 0x000000010400788c */ /* 0x000fd6000bf45070 */
.L_x_8:
[----:B-12---:R-:W1:Y:S01]  /*04d0*/  SHFL.IDX PT, R2, R65, RZ, 0x1f ;  /* 0x00001fff41027589 */ /* 0x006e6200000e0000 */
[----:B------:R-:W-:-:S04]  /*04e0*/  UISETP.NE.AND UP1, UPT, UR8, 0x2, UPT ;  /* 0x000000020800788c */ /* 0x000fc8000bf25270 */
[----:B------:R-:W-:Y:S01]  /*04f0*/  USEL UR6, URZ, 0x1, UP1 ;  /* 0x00000001ff067887 */ /* 0x000fe20008800000 */
[----:B-1----:R-:W-:-:S13]  /*0500*/  ISETP.NE.AND P0, PT, R2, RZ, PT ;  /* 0x000000ff0200720c */ /* 0x002fda0003f05270 */
[----:B------:R-:W-:Y:S05]  /*0510*/  @P0 BRA `(.L_x_9) ;  /* 0x0000000000bc0947 */ /* 0x000fea0003800000 */
[----:B------:R-:W-:Y:S01]  /*0520*/  ELECT P0, URZ, PT ;  /* 0x0000000000ff782f */ /* 0x000fe20003800000 */
[----:B------:R-:W-:-:S12]  /*0530*/  BSSY.RECONVERGENT B0, `(.L_x_9) ;  /* 0x000002d000007945 */ /* 0x000fd80003800200 */
[----:B------:R-:W-:Y:S05]  /*0540*/  @!P0 BRA `(.L_x_10) ;  /* 0x0000000000ac8947 */ /* 0x000fea0003800000 */
[----:B------:R-:W1:Y:S01]  /*0550*/  S2UR UR5, SR_CgaCtaId ;  /* 0x00000000000579c3 */ /* 0x000e620000008800 */
[----:B------:R-:W-:Y:S01]  /*0560*/  UMOV UR7, 0x400 ;  /* 0x0000040000077882 */ /* 0x000fe20000000000 */
[----:B------:R-:W-:Y:S02]  /*0570*/  UMOV UR4, 0x1 ;  /* 0x0000000100047882 */ /* 0x000fe40000000000 */
[----:B------:R-:W-:-:S04]  /*0580*/  UIADD3 UR10, UPT, UPT, -UR4, 0x100000, URZ ;  /* 0x00100000040a7890 */ /* 0x000fc8000fffe1ff */
[----:B------:R-:W-:Y:S02]  /*0590*/  USHF.L.U32 UR11, UR10, 0xb, URZ ;  /* 0x0000000b0a0b7899 */ /* 0x000fe400080006ff */
[----:B------:R-:W-:Y:S02]  /*05a0*/  USHF.L.U32 UR10, UR10, 0x1, URZ ;  /* 0x000000010a0a7899 */ /* 0x000fe400080006ff */
[----:B-1----:R-:W-:Y:S01]  /*05b0*/  ULEA UR5, UR5, UR7, 0x18 ;  /* 0x0000000705057291 */ /* 0x002fe2000f8ec0ff */
[----:B------:R-:W1:Y:S11]  /*05c0*/  FENCE.VIEW.ASYNC.S ;  /* 0x00000000000073c6 */ /* 0x000e760000000000 */
[----:B-1----:R1:W2:Y:S01]  /*05d0*/  SYNCS.EXCH.64 URZ, [UR5], UR10 ;  /* 0x0000000a05ff75b2 */ /* 0x0022a20008000100 */
[----:B------:R1:W3:Y:S01]  /*05e0*/  SYNCS.EXCH.64 URZ, [UR5+0x88], UR10 ;  /* 0x0000880a05ff75b2 */ /* 0x0002e20008000100 */
[----:B------:R1:W4:Y:S01]  /*05f0*/  SYNCS.EXCH.64 URZ, [UR5+0x8], UR10 ;  /* 0x0000080a05ff75b2 */ /* 0x0003220008000100 */
[----:B------:R1:W1:Y:S01]  /*0600*/  SYNCS.EXCH.64 URZ, [UR5+0x90], UR10 ;  /* 0x0000900a05ff75b2 */ /* 0x0002620008000100 */
        /* <DEDUP_REMOVED lines=30> */
[----:B--234-:R-:W-:Y:S01]  /*07f0*/  NOP ;  /* 0x0000000000007918 */ /* 0x01cfe20000000000 */
.L_x_10:
[----:B-1----:R-:W-:Y:S05]  /*0800*/  BSYNC.RECONVERGENT B0 ;  /* 0x0000000000007941 */ /* 0x002fea0003800200 */
.L_x_9:
[----:B------:R-:W1:Y:S01]  /*0810*/  SHFL.IDX PT, R2, R65, RZ, 0x1f ;  /* 0x00001fff41027589 */ /* 0x000e6200000e0000 */
[----:B------:R-:W-:Y:S01]  /*0820*/  NOP ;  /* 0x0000000000007918 */ /* 0x000fe20000000000 */
[----:B-1----:R-:W-:-:S13]  /*0830*/  ISETP.NE.AND P0, PT, R2, 0x1, PT ;  /* 0x000000010200780c */ /* 0x002fda0003f05270 */
[----:B------:R-:W-:Y:S05]  /*0840*/  @P0 BRA `(.L_x_11) ;  /* 0x0000000000580947 */ /* 0x000fea0003800000 */
[----:B------:R-:W1:Y:S01]  /*0850*/  S2UR UR7, SR_CgaCtaId ;  /* 0x00000000000779c3 */ /* 0x000e620000008800 */
[----:B------:R-:W-:Y:S01]  /*0860*/  UMOV UR9, 0x400 ;  /* 0x0000040000097882 */ /* 0x000fe20000000000 */
[----:B------:R-:W-:Y:S01]  /*0870*/  UMOV UR5, 0x20 ;  /* 0x0000002000057882 */ /* 0x000fe20000000000 */
[----:B------:R-:W-:Y:S01]  /*0880*/  UMOV UR4, 0x80 ;  /* 0x0000008000047882 */ /* 0x000fe20000000000 */
[----:B------:R-:W-:-:S04]  /*0890*/  UIADD3 UR10, UPT, UPT, -UR5, 0x100000, URZ ;  /* 0x00100000050a7890 */ /* 0x000fc8000fffe1ff */
[----:B------:R-:W-:Y:S02]  /*08a0*/  USHF.L.U32 UR11, UR10, 0xb, URZ ;  /* 0x0000000b0a0b7899 */ /* 0x000fe400080006ff */
[----:B------:R-:W-:Y:S02]  /*08b0*/  USHF.L.U32 UR10, UR10, 0x1, URZ ;  /* 0x000000010a0a7899 */ /* 0x000fe400080006ff */
[----:B------:R-:W-:-:S04]  /*08c0*/  UIADD3 UR4, UPT, UPT, -UR4, 0x100000, URZ ;  /* 0x0010000004047890 */ /* 0x000fc8000fffe1ff */
[----:B------:R-:W-:Y:S02]  /*08d0*/  USHF.L.U32 UR5, UR4, 0xb, URZ ;  /* 0x0000000b04057899 */ /* 0x000fe400080006ff */
[----:B------:R-:W-:Y:S01]  /*08e0*/  USHF.L.U32 UR4, UR4, 0x1, URZ ;  /* 0x0000000104047899 */ /* 0x000fe200080006ff */
[----:B------:R-:W-:Y:S01]  /*08f0*/  ELECT P0, URZ, PT ;  /* 0x0000000000ff782f */ /* 0x000fe20003800000 */
[----:B-1----:R-:W-:Y:S01]  /*0900*/  ULEA UR7, UR7, UR9, 0x18 ;  /* 0x0000000907077291 */ /* 0x002fe2000f8ec0ff */
[----:B------:R-:W1:Y:S11]  /*0910*/  FENCE.VIEW.ASYNC.S ;  /* 0x00000000000073c6 */ /* 0x000e760000000000 */
[----:B-1----:R1:W2:Y:S01]  /*0920*/  SYNCS.EXCH.64 URZ, [UR7+0x110], UR10 ;  /* 0x0001100a07ff75b2 */ /* 0x0022a20008000100 */
[----:B------:R1:W3:Y:S01]  /*0930*/  SYNCS.EXCH.64 URZ, [UR7+0x130], UR4 ;  /* 0x0001300407ff75b2 */ /* 0x0002e20008000100 */
[----:B------:R1:W4:Y:S01]  /*0940*/  SYNCS.EXCH.64 URZ, [UR7+0x118], UR10 ;  /* 0x0001180a07ff75b2 */ /* 0x0003220008000100 */
[----:B------:R1:W1:Y:S01]  /*0950*/  SYNCS.EXCH.64 URZ, [UR7+0x138], UR4 ;  /* 0x0001380407ff75b2 */ /* 0x0002620008000100 */
[----:B------:R1:W1:Y:S01]  /*0960*/  SYNCS.EXCH.64 URZ, [UR7+0x120], UR10 ;  /* 0x0001200a07ff75b2 */ /* 0x0002620008000100 */
[----:B------:R1:W1:Y:S01]  /*0970*/  SYNCS.EXCH.64 URZ, [UR7+0x140], UR4 ;  /* 0x0001400407ff75b2 */ /* 0x0002620008000100 */
[----:B------:R1:W1:Y:S01]  /*0980*/  SYNCS.EXCH.64 URZ, [UR7+0x128], UR10 ;  /* 0x0001280a07ff75b2 */ /* 0x0002620008000100 */
[----:B------:R1:W1:Y:S01]  /*0990*/  SYNCS.EXCH.64 URZ, [UR7+0x148], UR4 ;  /* 0x0001480407ff75b2 */ /* 0x0002620008000100 */
[----:B------:R-:W-:Y:S01]  /*09a0*/  NOP ;  /* 0x0000000000007918 */ /* 0x000fe20000000000 */
.L_x_11:
[----:B------:R-:W2:Y:S01]  /*09b0*/  SHFL.IDX PT, R2, R65, RZ, 0x1f ;  /* 0x00001fff41027589 */ /* 0x000ea200000e0000 */
[----:B------:R-:W-:Y:S01]  /*09c0*/  NOP ;  /* 0x0000000000007918 */ /* 0x000fe20000000000 */
[----:B--2---:R-:W-:-:S13]  /*09d0*/  ISETP.NE.AND P0, PT, R2, 0x3, PT ;  /* 0x000000030200780c */ /* 0x004fda0003f05270 */
[----:B------:R-:W-:Y:S05]  /*09e0*/  @P0 BRA `(.L_x_12) ;  /* 0x0000000000300947 */ /* 0x000fea0003800000 */
[----:B-1----:R-:W1:Y:S01]  /*09f0*/  S2UR UR5, SR_CgaCtaId ;  /* 0x00000000000579c3 */ /* 0x002e620000008800 */
[----:B------:R-:W-:Y:S01]  /*0a00*/  UMOV UR7, 0x400 ;  /* 0x0000040000077882 */ /* 0x000fe20000000000 */
[----:B------:R-:W-:Y:S01]  /*0a10*/  UMOV UR4, 0x20 ;  /* 0x0000002000047882 */ /* 0x000fe20000000000 */
[----:B------:R-:W-:Y:S01]  /*0a20*/  ELECT P0, URZ, PT ;  /* 0x0000000000ff782f */ /* 0x000fe20003800000 */
[----:B------:R-:W-:-:S04]  /*0a30*/  UIADD3 UR10, UPT, UPT, -UR4, 0x100000, URZ ;  /* 0x00100000040a7890 */ /* 0x000fc8000fffe1ff */
[----:B------:R-:W-:Y:S02]  /*0a40*/  USHF.L.U32 UR11, UR10, 0xb, URZ ;  /* 0x0000000b0a0b7899 */ /* 0x000fe400080006ff */
[----:B------:R-:W-:Y:S02]  /*0a50*/  USHF.L.U32 UR10, UR10, 0x1, URZ ;  /* 0x000000010a0a7899 */ /* 0x000fe400080006ff */
[----:B-1----:R-:W-:Y:S01]  /*0a60*/  ULEA UR5, UR5, UR7, 0x18 ;  /* 0x0000000705057291 */ /* 0x002fe2000f8ec0ff */
[----:B------:R-:W1:Y:S11]  /*0a70*/  FENCE.VIEW.ASYNC.S ;  /* 0x00000000000073c6 */ /* 0x000e760000000000 */
[----:B-1----:R2:W1:Y:S01]  /*0a80*/  SYNCS.EXCH.64 URZ, [UR5+0x150], UR10 ;  /* 0x0001500a05ff75b2 */ /* 0x0024620008000100 */
[----:B------:R2:W1:Y:S02]  /*0a90*/  SYNCS.EXCH.64 URZ, [UR5+0x158], UR10 ;  /* 0x0001580a05ff75b2 */ /* 0x0004640008000100 */
[----:B--2---:R-:W-:Y:S01]  /*0aa0*/  NOP ;  /* 0x0000000000007918 */ /* 0x004fe20000000000 */
.L_x_12:
[----:B------:R-:W2:Y:S01]  /*0ab0*/  SHFL.IDX PT, R2, R65, RZ, 0x1f ;  /* 0x00001fff41027589 */ /* 0x000ea200000e0000 */
[----:B------:R-:W-:Y:S01]  /*0ac0*/  NOP ;  /* 0x0000000000007918 */ /* 0x000fe20000000000 */
[----:B--2---:R-:W-:-:S13]  /*0ad0*/  ISETP.NE.AND P0, PT, R2, 0x4, PT ;  /* 0x000000040200780c */ /* 0x004fda0003f05270 */
[----:B------:R-:W-:Y:S05]  /*0ae0*/  @P0 BRA `(.L_x_13) ;  /* 0x00000000004c0947 */ /* 0x000fea0003800000 */
[----:B-1----:R-:W1:Y:S01]  /*0af0*/  S2UR UR5, SR_CgaCtaId ;  /* 0x00000000000579c3 */ /* 0x002e620000008800 */
[----:B------:R-:W-:Y:S01]  /*0b00*/  UMOV UR9, 0x100 ;  /* 0x0000010000097882 */ /* 0x000fe20000000000 */
[----:B------:R-:W-:Y:S01]  /*0b10*/  UMOV UR7, 0x400 ;  /* 0x0000040000077882 */ /* 0x000fe20000000000 */
[----:B------:R-:W-:Y:S01]  /*0b20*/  USEL UR9, UR9, 0xe0, UP2 ;  /* 0x000000e009097887 */ /* 0x000fe20009000000 */
[----:B------:R-:W-:Y:S01]  /*0b30*/  UMOV UR4, 0x1 ;  /* 0x0000000100047882 */ /* 0x000fe20000000000 */
[----:B------:R-:W-:Y:S01]  /*0b40*/  ELECT P0, URZ, PT ;  /* 0x0000000000ff782f */ /* 0x000fe20003800000 */
[----:B------:R-:W-:-:S04]  /*0b50*/  UIADD3 UR10, UPT, UPT, -UR4, 0x100000, URZ ;  /* 0x00100000040a7890 */ /* 0x000fc8000fffe1ff */
[----:B------:R-:W-:Y:S02]  /*0b60*/  USHF.L.U32 UR11, UR10, 0xb, URZ ;  /* 0x0000000b0a0b7899 */ /* 0x000fe400080006ff */
[----:B------:R-:W-:Y:S02]  /*0b70*/  USHF.L.U32 UR10, UR10, 0x1, URZ ;  /* 0x000000010a0a7899 */ /* 0x000fe400080006ff */
[----:B------:R-:W-:-:S04]  /*0b80*/  UIADD3 UR12, UPT, UPT, -UR9, 0x100000, URZ ;  /* 0x00100000090c7890 */ /* 0x000fc8000fffe1ff */
[----:B------:R-:W-:Y:S02]  /*0b90*/  USHF.L.U32 UR13, UR12, 0xb, URZ ;  /* 0x0000000b0c0d7899 */ /* 0x000fe400080006ff */
[----:B------:R-:W-:Y:S02]  /*0ba0*/  USHF.L.U32 UR12, UR12, 0x1, URZ ;  /* 0x000000010c0c7899 */ /* 0x000fe400080006ff */
[----:B-1----:R-:W-:Y:S01]  /*0bb0*/  ULEA UR5, UR5, UR7, 0x18 ;  /* 0x0000000705057291 */ /* 0x002fe2000f8ec0ff */
[----:B------:R-:W1:Y:S11]  /*0bc0*/  FENCE.VIEW.ASYNC.S ;  /* 0x00000000000073c6 */ /* 0x000e760000000000 */
[----:B-1----:R2:W1:Y:S01]  /*0bd0*/  SYNCS.EXCH.64 URZ, [UR5+0x160], UR10 ;  /* 0x0001600a05ff75b2 */ /* 0x0024620008000100 */
[----:B------:R2:W1:Y:S01]  /*0be0*/  SYNCS.EXCH.64 URZ, [UR5+0x170], UR12 ;  /* 0x0001700c05ff75b2 */ /* 0x0004620008000100 */
[----:B------:R2:W1:Y:S01]  /*0bf0*/  SYNCS.EXCH.64 URZ, [UR5+0x168], UR10 ;  /* 0x0001680a05ff75b2 */ /* 0x0004620008000100 */
[----:B------:R2:W1:Y:S02]  /*0c00*/  SYNCS.EXCH.64 URZ, [UR5+0x178], UR12 ;  /* 0x0001780c05ff75b2 */ /* 0x0004640008000100 */
[----:B--2---:R-:W-:Y:S01]  /*0c10*/  NOP ;  /* 0x0000000000007918 */ /* 0x004fe20000000000 */
.L_x_13:
[----:B------:R-:W2:Y:S01]  /*0c20*/  SHFL.IDX PT, R2, R65, RZ, 0x1f ;  /* 0x00001fff41027589 */ /* 0x000ea200000e0000 */
[----:B------:R-:W-:Y:S01]  /*0c30*/  NOP ;  /* 0x0000000000007918 */ /* 0x000fe20000000000 */
[----:B--2---:R-:W-:-:S13]  /*0c40*/  ISETP.NE.AND P0, PT, R2, 0x5, PT ;  /* 0x000000050200780c */ /* 0x004fda0003f05270 */
[----:B------:R-:W-:Y:S05]  /*0c50*/  @P0 BRA `(.L_x_14) ;  /* 0x0000000000580947 */ /* 0x000fea0003800000 */
[----:B-1----:R-:W1:Y:S01]  /*0c60*/  S2UR UR7, SR_CgaCtaId ;  /* 0x00000000000779c3 */ /* 0x002e620000008800 */
        /* <DEDUP_REMOVED lines=12> */
[----:B-1----:R2:W1:Y:S01]  /*0d30*/  SYNCS.EXCH.64 URZ, [UR7+0x180], UR10 ;  /* 0x0001800a07ff75b2 */ /* 0x0024620008000100 */
[----:B------:R2:W1:Y:S01]  /*0d40*/  SYNCS.EXCH.64 URZ, [UR7+0x1a0], UR4 ;  /* 0x0001a00407ff75b2 */ /* 0x0004620008000100 */
[----:B------:R2:W1:Y:S01]  /*0d50*/  SYNCS.EXCH.64 URZ, [UR7+0x188], UR10 ;  /* 0x0001880a07ff75b2 */ /* 0x0004620008000100 */
[----:B------:R2:W1:Y:S01]  /*0d60*/  SYNCS.EXCH.64 URZ, [UR7+0x1a8], UR4 ;  /* 0x0001a80407ff75b2 */ /* 0x0004620008000100 */
[----:B------:R2:W1:Y:S01]  /*0d70*/  SYNCS.EXCH.64 URZ, [UR7+0x190], UR10 ;  /* 0x0001900a07ff75b2 */ /* 0x0004620008000100 */
[----:B------:R2:W1:Y:S01]  /*0d80*/  SYNCS.EXCH.64 URZ, [UR7+0x1b0], UR4 ;  /* 0x0001b00407ff75b2 */ /* 0x0004620008000100 */
[----:B------:R2:W1:Y:S01]  /*0d90*/  SYNCS.EXCH.64 URZ, [UR7+0x198], UR10 ;  /* 0x0001980a07ff75b2 */ /* 0x0004620008000100 */
[----:B------:R2:W1:Y:S02]  /*0da0*/  SYNCS.EXCH.64 URZ, [UR7+0x1b8], UR4 ;  /* 0x0001b80407ff75b2 */ /* 0x0004640008000100 */
[----:B--2---:R-:W-:Y:S01]  /*0db0*/  NOP ;  /* 0x0000000000007918 */ /* 0x004fe20000000000 */
.L_x_14:
        /* <DEDUP_REMOVED lines=18> */
.L_x_15:
[----:B-1----:R-:W1:Y:S01]  /*0ee0*/  S2UR UR5, SR_CTAID.X ;  /* 0x00000000000579c3 */ /* 0x002e620000002500 */
[----:B------:R-:W-:-:S05]  /*0ef0*/  CS2R.32 R60, SR_CgaSize ;  /* 0x00000000003c7805 */ /* 0x000fca0000008a00 */
[----:B------:R-:W-:-:S05]  /*0f00*/  IMAD R60, R60, -0xa0, RZ ;  /* 0xffffff603c3c7824 */ /* 0x000fca00078e02ff */
[----:B------:R-:W-:-:S14]  /*0f10*/  R2UR UR9, R60 ;  /* 0x000000003c0972ca */ /* 0x000fdc00000e0000 */
[----:B------:R-:W2:Y:S01]  /*0f20*/  LDCU UR9, c[0x0][UR9+0x2b0] ;  /* 0x00005600090977ac */ /* 0x000ea20008000800 */
[----:B------:R-:W-:Y:S01]  /*0f30*/  NOP ;  /* 0x0000000000007918 */ /* 0x000fe20000000000 */
[----:B------:R-:W-:-:S05]  /*0f40*/  CS2R.32 R60, SR_CgaSize ;  /* 0x00000000003c7805 */ /* 0x000fca0000008a00 */
[----:B------:R-:W-:-:S05]  /*0f50*/  IMAD R60, R60, -0xa0, RZ ;  /* 0xffffff603c3c7824 */ /* 0x000fca00078e02ff */
[----:B------:R-:W-:-:S14]  /*0f60*/  R2UR UR7, R60 ;  /* 0x000000003c0772ca */ /* 0x000fdc00000e0000 */
[----:B------:R-:W3:Y:S01]  /*0f70*/  LDCU UR7, c[0x0][UR7+0x2b4] ;  /* 0x00005680070777ac */ /* 0x000ee20008000800 */
[----:B------:R-:W4:Y:S08]  /*0f80*/  S2UR UR4, SR_CTAID.Y ;  /* 0x00000000000479c3 */ /* 0x000f300000002600 */
[----:B------:R-:W3:Y:S01]  /*0f90*/  LDC R9, c[0x0][0xb24] ;  /* 0x0002c900ff097b82 */ /* 0x000ee20000000800 */
[----:B-1----:R-:W-:-:S02]  /*0fa0*/  I2FP.F32.U32 R4, UR5 ;  /* 0x0000000500047c45 */ /* 0x002fc40008201000 */
[----:B------:R-:W-:-:S05]  /*0fb0*/  CS2R.32 R5, SR_CgaSize ;  /* 0x0000000000057805 */ /* 0x000fca0000008a00 */
[----:B------:R-:W-:-:S06]  /*0fc0*/  IMAD R5, R5, -0xa0, RZ ;  /* 0xffffff6005057824 */ /* 0x000fcc00078e02ff */
[----:B------:R-:W1:Y:S01]  /*0fd0*/  LDC R5, c[0x0][R5+0x2a0] ;  /* 0x0000a80005057b82 */ /* 0x000e620000000800 */
[----:B------:R-:W-:Y:S01]  /*0fe0*/  MOV R21, UR5 ;  /* 0x0000000500157c02 */ /* 0x000fe20008000f00 */
[----:B--2---:R-:W-:Y:S01]  /*0ff0*/  FMUL R4, R4, UR9 ;  /* 0x0000000904047c20 */ /* 0x004fe20008400000 */
[----:B----4-:R-:W-:Y:S02]  /*1000*/  I2FP.F32.U32 R2, UR4 ;  /* 0x0000000400027c45 */ /* 0x010fe40008201000 */
[----:B------:R-:W-:-:S05]  /*1010*/  CS2R.32 R3, SR_CgaSize ;  /* 0x0000000000037805 */ /* 0x000fca0000008a00 */
[----:B------:R-:W-:-:S06]  /*1020*/  IMAD R3, R3, -0xa0, RZ ;  /* 0xffffff6003037824 */ /* 0x000fcc00078e02ff */
[----:B------:R-:W2:Y:S01]  /*1030*/  LDC R3, c[0x0][R3+0x2a4] ;  /* 0x0000a90003037b82 */ /* 0x000ea20000000800 */
[----:B------:R-:W4:Y:S01]  /*1040*/  F2I.U32.TRUNC.NTZ R60, R4 ;  /* 0x00000004003c7305 */ /* 0x000f22000020f000 */
[----:B------:R-:W-:Y:S01]  /*1050*/  MOV R20, UR4 ;  /* 0x0000000400147c02 */ /* 0x000fe20008000f00 */
[----:B---3--:R-:W-:-:S05]  /*1060*/  FMUL R2, R2, UR7 ;  /* 0x0000000702027c20 */ /* 0x008fca0008400000 */
[----:B------:R-:W-:Y:S01]  /*1070*/  BAR.SYNC.DEFER_BLOCKING 0x0 ;  /* 0x0000000000007b1d */ /* 0x000fe20000010000 */
[----:B------:R-:W-:-:S05]  /*1080*/  ISETP.GE.AND P0, PT, R9, 0x1, PT ;  /* 0x000000010900780c */ /* 0x000fca0003f06270 */
[----:B------:R-:W3:Y:S02]  /*1090*/  F2I.U32.TRUNC.NTZ R58, R2 ;  /* 0x00000002003a7305 */ /* 0x000ee4000020f000 */
[----:B------:R-:W2:Y:S01]  /*10a0*/  S2UR UR36, SR_CTAID.Z ;  /* 0x00000000002479c3 */ /* 0x000ea20000002700 */
[----:B----4-:R-:W-:-:S05]  /*10b0*/  IADD3 R60, PT, PT, -R60, RZ, RZ ;  /* 0x000000ff3c3c7210 */ /* 0x010fca0007ffe1ff */
[----:B-1----:R-:W-:Y:S01]  /*10c0*/  IMAD R60, R5, R60, UR5 ;  /* 0x00000005053c7e24 */ /* 0x002fe2000f8e023c */
[----:B---3--:R-:W-:-:S05]  /*10d0*/  IADD3 R58, PT, PT, -R58, RZ, RZ ;  /* 0x000000ff3a3a7210 */ /* 0x008fca0007ffe1ff */
[----:B--2---:R-:W-:Y:S01]  /*10e0*/  IMAD R58, R3, R58, UR4 ;  /* 0x00000004033a7e24 */ /* 0x004fe2000f8e023a */
[----:B------:R-:W-:Y:S06]  /*10f0*/  @!P0 BRA `(.L_x_16) ;  /* 0x0000000000b88947 */ /* 0x000fec0003800000 */
[----:B------:R-:W1:Y:S01]  /*1100*/  LDC.64 R4, c[0x0][0xb18] ;  /* 0x0002c600ff047b82 */ /* 0x000e620000000a00 */
[----:B------:R-:W-:-:S07]  /*1110*/  ISETP.NE.AND P0, PT, R9, 0x1, PT ;  /* 0x000000010900780c */ /* 0x000fce0003f05270 */
[----:B------:R-:W2:Y:S08]  /*1120*/  LDC R10, c[0x0][0xb0c] ;  /* 0x0002c300ff0a7b82 */ /* 0x000eb00000000800 */
[----:B------:R-:W3:Y:S08]  /*1130*/  LDC R11, c[0x0][0x370] ;  /* 0x0000dc00ff0b7b82 */ /* 0x000ef00000000800 */
[----:B------:R-:W4:Y:S01]  /*1140*/  LDC R12, c[0x0][0x374] ;  /* 0x0000dd00ff0c7b82 */ /* 0x000f220000000800 */
[----:B-1----:R-:W-:-:S07]  /*1150*/  ISETP.NE.AND P1, PT, R4, 0x1, PT ;  /* 0x000000010400780c */ /* 0x002fce0003f25270 */
[----:B------:R-:W3:Y:S01]  /*1160*/  LDC.64 R6, c[0x0][0xb10] ;  /* 0x0002c400ff067b82 */ /* 0x000ee20000000a00 */
[----:B--2---:R-:W-:-:S07]  /*1170*/  ISETP.NE.AND P2, PT, R10, 0x1, PT ;  /* 0x000000010a00780c */ /* 0x004fce0003f45270 */
[----:B------:R-:W1:Y:S08]  /*1180*/  LDC R8, c[0x0][0xb20] ;  /* 0x0002c800ff087b82 */ /* 0x000e700000000800 */
[----:B------:R-:W2:Y:S01]  /*1190*/  LDC.64 R2, c[0x0][0xb28] ;  /* 0x0002ca00ff027b82 */ /* 0x000ea20000000a00 */
[----:B----4-:R-:W-:-:S04]  /*11a0*/  IMAD.HI.U32 R13, R12, R5, RZ ;  /* 0x000000050c0d7227 */ /* 0x010fc800078e00ff */
[----:B------:R-:W-:-:S04]  /*11b0*/  IMAD.HI.U32 R5, R20, R5, RZ ;  /* 0x0000000514057227 */ /* 0x000fc800078e00ff */
[----:B---3--:R-:W-:-:S04]  /*11c0*/  IMAD.HI.U32 R14, R11, R6, RZ ;  /* 0x000000060b0e7227 */ /* 0x008fc800078e00ff */
[C---:B------:R-:W-:Y:S01]  /*11d0*/  IMAD.HI.U32 R16, R21.reuse, R6, RZ ;  /* 0x0000000615107227 */ /* 0x040fe200078e00ff */
[-C--:B------:R-:W-:Y:S02]  /*11e0*/  @P2 SHF.R.U32.HI R11, RZ, R7.reuse, R14 ;  /* 0x00000007ff0b2219 */ /* 0x080fe4000001160e */
[-C--:B-1----:R-:W-:Y:S02]  /*11f0*/  @P1 SHF.R.U32.HI R12, RZ, R8.reuse, R13 ;  /* 0x00000008ff0c1219 */ /* 0x082fe4000001160d */
[----:B------:R-:W-:Y:S02]  /*1200*/  SHF.R.U32.HI R5, RZ, R8, R5 ;  /* 0x00000008ff057219 */ /* 0x000fe40000011605 */
[----:B------:R-:W-:Y:S02]  /*1210*/  SHF.R.U32.HI R16, RZ, R7, R16 ;  /* 0x00000007ff107219 */ /* 0x000fe40000011610 */
[----:B------:R-:W-:Y:S01]  /*1220*/  SEL R5, R20, R5, !P1 ;  /* 0x0000000514057207 */ /* 0x000fe20004800000 */
[----:B--2---:R-:W-:Y:S01]  /*1230*/  IMAD.HI.U32 R14, R12, R2, RZ ;  /* 0x000000020c0e7227 */ /* 0x004fe200078e00ff */
[----:B------:R-:W-:-:S02]  /*1240*/  SEL R7, R21, R16, !P2 ;  /* 0x0000001015077207 */ /* 0x000fc40005000000 */
[----:B------:R-:W-:Y:S01]  /*1250*/  IADD3 R13, PT, PT, -R5, RZ, RZ ;  /* 0x000000ff050d7210 */ /* 0x000fe20007ffe1ff */
[----:B------:R-:W-:Y:S01]  /*1260*/  IMAD.HI.U32 R6, R11, R2, RZ ;  /* 0x000000020b067227 */ /* 0x000fe200078e00ff */
[----:B------:R-:W-:-:S03]  /*1270*/  @P0 SHF.R.U32.HI R12, RZ, R3, R14 ;  /* 0x00000003ff0c0219 */ /* 0x000fc6000001160e */
[----:B------:R-:W-:Y:S01]  /*1280*/  IMAD R13, R4, R13, R20 ;  /* 0x0000000d040d7224 */ /* 0x000fe200078e0214 */
[----:B------:R-:W-:Y:S01]  /*1290*/  @P0 SHF.R.U32.HI R11, RZ, R3, R6 ;  /* 0x00000003ff0b0219 */ /* 0x000fe20000011606 */
[----:B------:R-:W-:-:S04]  /*12a0*/  IMAD R12, R12, R9, RZ ;  /* 0x000000090c0c7224 */ /* 0x000fc800078e02ff */
[----:B------:R-:W-:Y:S01]  /*12b0*/  IMAD R6, R11, R9, RZ ;  /* 0x000000090b067224 */ /* 0x000fe200078e02ff */
[----:B------:R-:W-:-:S04]  /*12c0*/  ISETP.GE.AND P1, PT, R5, R12, PT ;  /* 0x0000000c0500720c */ /* 0x000fc80003f26270 */
[----:B------:R-:W-:Y:S01]  /*12d0*/  ISETP.GE.OR P1, PT, R7, R6, P1 ;  /* 0x000000060700720c */ /* 0x000fe20000f26670 */
[----:B------:R-:W-:-:S05]  /*12e0*/  IMAD.HI.U32 R6, R5, R2, RZ ;  /* 0x0000000205067227 */ /* 0x000fca00078e00ff */
[----:B------:R-:W-:-:S04]  /*12f0*/  SHF.R.U32.HI R6, RZ, R3, R6 ;  /* 0x00000003ff067219 */ /* 0x000fc80000011606 */
[----:B------:R-:W-:-:S03]  /*1300*/  SEL R6, R5, R6, !P0 ;  /* 0x0000000605067207 */ /* 0x000fc60004000000 */
[----:B------:R-:W-:Y:S01]  /*1310*/  @!P1 IMAD.HI.U32 R8, R7, R2, RZ ;  /* 0x0000000207089227 */ /* 0x000fe200078e00ff */
[----:B------:R-:W-:-:S04]  /*1320*/  IADD3 R2, PT, PT, -R6, RZ, RZ ;  /* 0x000000ff06027210 */ /* 0x000fc80007ffe1ff */
[----:B------:R-:W-:Y:S01]  /*1330*/  @!P1 SHF.R.U32.HI R8, RZ, R3, R8 ;  /* 0x00000003ff089219 */ /* 0x000fe20000011608 */
[----:B------:R-:W-:-:S03]  /*1340*/  IMAD R2, R9, R2, R5 ;  /* 0x0000000209027224 */ /* 0x000fc600078e0205 */
[----:B------:R-:W-:-:S05]  /*1350*/  @!P1 SEL R3, R7, R8, !P0 ;  /* 0x0000000807039207 */ /* 0x000fca0004000000 */
[--C-:B------:R-:W-:Y:S02]  /*1360*/  @!P1 IMAD.IADD R6, R6, 0x1, -R3.reuse ;  /* 0x0000000106069824 */ /* 0x100fe400078e0a03 */
[----:B------:R-:W-:Y:S01]  /*1370*/  @!P1 IMAD R3, R2, R11, R3 ;  /* 0x0000000b02039224 */ /* 0x000fe200078e0203 */
[----:B------:R-:W-:Y:S01]  /*1380*/  IADD3 R2, PT, PT, -R7, RZ, RZ ;  /* 0x000000ff07027210 */ /* 0x000fe20007ffe1ff */
[----:B------:R-:W-:Y:S02]  /*1390*/  @!P1 IMAD R5, R6, R9, R7 ;  /* 0x0000000906059224 */ /* 0x000fe400078e0207 */
[----:B------:R-:W-:Y:S02]  /*13a0*/  @!P1 IMAD.MOV.U32 R7, RZ, RZ, R3 ;  /* 0x000000ffff079224 */ /* 0x000fe400078e0003 */
[----:B------:R-:W-:Y:S02]  /*13b0*/  IMAD R2, R10, R2, R21 ;  /* 0x000000020a027224 */ /* 0x000fe400078e0215 */
[----:B------:R-:W-:-:S02]  /*13c0*/  IMAD R20, R5, R4, R13 ;  /* 0x0000000405147224 */ /* 0x000fc400078e020d */
[----:B------:R-:W-:Y:S02]  /*13d0*/  IMAD R21, R7, R10, R2 ;  /* 0x0000000a07157224 */ /* 0x000fe400078e0202 */
.L_x_16:
[----:B------:R-:W1:Y:S01]  /*13e0*/  LDCU UR4, c[0x0][0xb30] ;  /* 0x00016600ff0477ac */ /* 0x000e620008000800 */
[----:B------:R-:W2:Y:S08]  /*13f0*/  S2UR UR37, SR_CgaCtaId ;  /* 0x00000000002579c3 */ /* 0x000eb00000008800 */
[----:B------:R-:W3:Y:S01]  /*1400*/  LDC R26, c[0x0][0xb24] ;  /* 0x0002c900ff1a7b82 */ /* 0x000ee20000000800 */
[----:B-1----:R-:W-:-:S09]  /*1410*/  UISETP.NE.AND UP1, UPT, UR4, 0x1, UPT ;  /* 0x000000010400788c */ /* 0x002fd2000bf25270 */
[----:B--2---:R-:W-:Y:S05]  /*1420*/  BRA.U UP1, `(.L_x_17) ;  /* 0x0000000101407547 */ /* 0x004fea000b800000 */
[----:B------:R-:W1:Y:S08]  /*1430*/  LDC.64 R4, c[0x0][0xb10] ;  /* 0x0002c400ff047b82 */ /* 0x000e700000000a00 */
[----:B------:R-:W2:Y:S08]  /*1440*/  LDC.64 R2, c[0x0][0xb18] ;  /* 0x0002c600ff027b82 */ /* 0x000eb00000000a00 */
[----:B------:R-:W4:Y:S08]  /*1450*/  LDC R6, c[0x0][0xb20] ;  /* 0x0002c800ff067b82 */ /* 0x000f300000000800 */
[----:B------:R-:W3:Y:S01]  /*1460*/  LDC R8, c[0x0][0xb0c] ;  /* 0x0002c300ff087b82 */ /* 0x000ee20000000800 */
[----:B-1----:R-:W-:-:S05]  /*1470*/  IMAD.HI.U32 R4, R21, R4, RZ ;  /* 0x0000000415047227 */ /* 0x002fca00078e00ff */
[----:B------:R-:W-:Y:S01]  /*1480*/  SHF.R.U32.HI R4, RZ, R5, R4 ;  /* 0x00000005ff047219 */ /* 0x000fe20000011604 */
[----:B--2---:R-:W-:Y:S01]  /*1490*/  IMAD.HI.U32 R3, R20, R3, RZ ;  /* 0x0000000314037227 */ /* 0x004fe200078e00ff */
[----:B------:R-:W-:-:S04]  /*14a0*/  ISETP.NE.AND P0, PT, R2, 0x1, PT ;  /* 0x000000010200780c */ /* 0x000fc80003f05270 */
[----:B----4-:R-:W-:-:S04]  /*14b0*/  SHF.R.U32.HI R3, RZ, R6, R3 ;  /* 0x00000006ff037219 */ /* 0x010fc80000011603 */
[----:B------:R-:W-:Y:S02]  /*14c0*/  SEL R3, R20, R3, !P0 ;  /* 0x0000000314037207 */ /* 0x000fe40004000000 */
[----:B---3--:R-:W-:-:S04]  /*14d0*/  ISETP.NE.AND P1, PT, R8, 0x1, PT ;  /* 0x000000010800780c */ /* 0x008fc80003f25270 */
[----:B------:R-:W-:-:S05]  /*14e0*/  SEL R4, R21, R4, !P1 ;  /* 0x0000000415047207 */ /* 0x000fca0004800000 */
[----:B------:R-:W-:Y:S02]  /*14f0*/  IMAD.IADD R5, R3, 0x1, -R4 ;  /* 0x0000000103057824 */ /* 0x000fe400078e0a04 */
[----:B------:R-:W-:Y:S02]  /*1500*/  IMAD.IADD R3, R4, 0x1, -R3 ;  /* 0x0000000104037824 */ /* 0x000fe400078e0a03 */
[----:B------:R-:W-:Y:S02]  /*1510*/  IMAD R21, R5, R8, R21 ;  /* 0x0000000805157224 */ /* 0x000fe400078e0215 */
[----:B------:R-:W-:-:S07]  /*1520*/  IMAD R20, R3, R2, R20 ;  /* 0x0000000203147224 */ /* 0x000fce00078e0214 */
.L_x_17:
[----:B------:R-:W-:Y:S01]  /*1530*/  BAR.SYNC.DEFER_BLOCKING 0x0 ;  /* 0x0000000000007b1d */ /* 0x000fe20000010000 */
[----:B------:R-:W-:Y:S01]  /*1540*/  UISETP.NE.AND UP1, UPT, UR8, 0x2, UPT ;  /* 0x000000020800788c */ /* 0x000fe2000bf25270 */
[----:B------:R-:W-:Y:S02]  /*1550*/  ISETP.NE.OR P5, PT, R0, 0x2, !P5 ;  /* 0x000000020000780c */ /* 0x000fe40006fa5670 */
[----:B------:R-:W-:-:S06]  /*1560*/  LOP3.LUT R2, R72, 0x1f, RZ, 0xc0, !PT ;  /* 0x0000001f48027812 */ /* 0x000fcc00078ec0ff */
[----:B------:R-:W-:Y:S05]  /*1570*/  BRA.U UP1, `(.L_x_18) ;  /* 0x0000001901647547 */ /* 0x000fea000b800000 */
[----:B------:R-:W1:Y:S01]  /*1580*/  LDCU UR13, c[0x0][0x38c] ;  /* 0x00007180ff0d77ac */ /* 0x000e620008000800 */
[----:B------:R-:W2:Y:S01]  /*1590*/  LDC R9, c[0x0][0x370] ;  /* 0x0000dc00ff097b82 */ /* 0x000ea20000000800 */
[----:B------:R-:W-:Y:S01]  /*15a0*/  PLOP3.LUT P1, PT, PT, PT, UP2, 0x80, 0x8 ;  /* 0x000000000008781c */ /* 0x000fe20003f2f028 */
[----:B------:R-:W-:Y:S01]  /*15b0*/  HFMA2 R12, -RZ, RZ, 0, 0 ;  /* 0x00000000ff0c7431 */ /* 0x000fe200000001ff */
[----:B------:R-:W-:Y:S01]  /*15c0*/  ISETP.EQ.OR P4, PT, R2, RZ, P5 ;  /* 0x000000ff0200720c */ /* 0x000fe20002f82670 */
[----:B------:R-:W-:Y:S01]  /*15d0*/  IMAD.MOV.U32 R15, RZ, RZ, 0x1 ;  /* 0x00000001ff0f7424 */ /* 0x000fe200078e00ff */
[----:B------:R-:W-:Y:S01]  /*15e0*/  PLOP3.LUT P1, PT, P1, PT, PT, 0x8, 0x80 ;  /* 0x000000000080781c */ /* 0x000fe20000f2e170 */
[----:B------:R-:W-:Y:S01]  /*15f0*/  IMAD.MOV.U32 R14, RZ, RZ, RZ ;  /* 0x000000ffff0e7224 */ /* 0x000fe200078e00ff */
[----:B------:R-:W-:Y:S01]  /*1600*/  MOV R8, 0x1 ;  /* 0x0000000100087802 */ /* 0x000fe20000000f00 */
[----:B------:R-:W4:Y:S01]  /*1610*/  LDC R0, c[0x0][0x374] ;  /* 0x0000dd00ff007b82 */ /* 0x000f220000000800 */
[----:B------:R-:W-:Y:S01]  /*1620*/  IMAD.MOV.U32 R10, RZ, RZ, RZ ;  /* 0x000000ffff0a7224 */ /* 0x000fe200078e00ff */
[----:B------:R-:W2:Y:S01]  /*1630*/  LDCU.64 UR22, c[0x0][0x348] ;  /* 0x00006900ff1677ac */ /* 0x000ea20008000a00 */
[----:B------:R-:W-:Y:S01]  /*1640*/  UMOV UR6, URZ ;  /* 0x000000ff00067c82 */ /* 0x000fe20008000000 */
[----:B-1----:R-:W-:-:S04]  /*1650*/  UIADD3 UR5, UPT, UPT, UR13, 0x1f, URZ ;  /* 0x0000001f0d057890 */ /* 0x002fc8000fffe0ff */
[----:B------:R-:W-:-:S04]  /*1660*/  USHF.R.S32.HI UR4, URZ, 0x1f, UR5 ;  /* 0x0000001fff047899 */ /* 0x000fc80008011405 */
[----:B------:R-:W-:-:S04]  /*1670*/  ULEA.HI UR4, UR4, UR5, URZ, 0x5 ;  /* 0x0000000504047291 */ /* 0x000fc8000f8f28ff */
[----:B------:R-:W-:Y:S02]  /*1680*/  USHF.R.S32.HI UR15, URZ, 0x5, UR4 ;  /* 0x00000005ff0f7899 */ /* 0x000fe40008011404 */
[----:B------:R-:W-:Y:S02]  /*1690*/  UIADD3 UR4, UPT, UPT, UR13, -0x1, URZ ;  /* 0xffffffff0d047890 */ /* 0x000fe4000fffe0ff */
[----:B------:R-:W-:Y:S02]  /*16a0*/  UISETP.LT.U32.AND UP0, UPT, UR15, 0x11, UPT ;  /* 0x000000110f00788c */ /* 0x000fe4000bf01070 */
[----:B------:R-:W-:Y:S02]  /*16b0*/  UISETP.GE.U32.AND UP1, UPT, UR4, -0x3f, UPT ;  /* 0xffffffc10400788c */ /* 0x000fe4000bf26070 */
[----:B------:R-:W-:Y:S02]  /*16c0*/  USEL UR14, UR15, 0x11, UP0 ;  /* 0x000000110f0e7887 */ /* 0x000fe40008000000 */
[----:B------:R-:W-:-:S02]  /*16d0*/  UIADD3 UR13, UPT, UPT, UR13, 0x3e, URZ ;  /* 0x0000003e0d0d7890 */ /* 0x000fc4000fffe0ff */
[----:B------:R-:W-:Y:S02]  /*16e0*/  UIADD3 UR5, UPT, UPT, UR14, -0x1, URZ ;  /* 0xffffffff0e057890 */ /* 0x000fe4000fffe0ff */
[----:B------:R-:W-:-:S03]  /*16f0*/  UIADD3 UR7, UPT, UPT, UR15, -UR14, URZ ;  /* 0x8000000e0f077290 */ /* 0x000fc6000fffe0ff */
[----:B------:R-:W-:-:S04]  /*1700*/  @UP1 UIADD3 UR5, UPT, UPT, UR14, URZ, URZ ;  /* 0x000000ff0e051290 */ /* 0x000fc8000fffe0ff */
[----:B--2---:R-:W-:-:S12]  /*1710*/  UIADD3 UR5, UPT, UPT, UR5, 0x1, URZ ;  /* 0x0000000105057890 */ /* 0x004fd8000fffe0ff */
.L_x_36:
[----:B------:R-:W-:Y:S01]  /*1720*/  UISETP.NE.AND UP0, UPT, UR37, URZ, UPT ;  /* 0x000000ff2500728c */ /* 0x000fe2000bf05270 */
[----:B------:R-:W1:Y:S08]  /*1730*/  S2UR UR37, SR_CgaCtaId ;  /* 0x00000000002579c3 */ /* 0x000e700000008800 */
[----:B------:R-:W-:Y:S05]  /*1740*/  BRA.U UP0, `(.L_x_19) ;  /* 0x0000000100347547 */ /* 0x000fea000b800000 */
[----:B------:R-:W2:Y:S01]  /*1750*/  S2R R2, SR_CgaCtaId ;  /* 0x0000000000027919 */ /* 0x000ea20000008800 */
[----:B------:R-:W-:-:S04]  /*1760*/  MOV R3, 0x400 ;  /* 0x0000040000037802 */ /* 0x000fc80000000f00 */
[----:B--2---:R-:W-:Y:S02]  /*1770*/  LEA R3, R2, R3, 0x18 ;  /* 0x0000000302037211 */ /* 0x004fe400078ec0ff */
[----:B------:R-:W-:-:S03]  /*1780*/  SHF.L.U32 R2, R8, 0x1f, RZ ;  /* 0x0000001f08027819 */ /* 0x000fc600000006ff */
[----:B------:R-:W-:-:S04]  /*1790*/  IMAD R3, R10, 0x8, R3 ;  /* 0x000000080a037824 */ /* 0x000fc800078e0203 */
[----:B------:R-:W2:Y:S02]  /*17a0*/  SYNCS.PHASECHK.TRANS64.TRYWAIT P0, [R3+URZ+0x1d0], R2 ;  /* 0x0001d002030075a7 */ /* 0x000ea400080011ff */
[----:B--2---:R-:W-:Y:S05]  /*17b0*/  @!P0 BRA `(.L_x_20) ;  /* 0x0000006c00e48947 */ /* 0x004fea0003800000 */
.L_x_145:
[----:B------:R-:W-:Y:S01]  /*17c0*/  VIADD R10, R10, 0x1 ;  /* 0x000000010a0a7836 */ /* 0x000fe20000000000 */
[----:B------:R2:W-:Y:S04]  /*17d0*/  SYNCS.ARRIVE.TRANS64.A1T0 RZ, [R3+URZ+0x1c0], RZ ;  /* 0x0001c0ff03ff79a7 */ /* 0x0005e800081000ff */
[----:B------:R-:W-:-:S04]  /*17e0*/  ISETP.NE.AND P0, PT, R10, 0x2, PT ;  /* 0x000000020a00780c */ /* 0x000fc80003f05270 */
[----:B------:R-:W-:Y:S02]  /*17f0*/  SEL R10, R10, RZ, P0 ;  /* 0x000000ff0a0a7207 */ /* 0x000fe40000000000 */
[----:B--2---:R-:W-:-:S04]  /*1800*/  SEL R3, RZ, 0x1, P0 ;  /* 0x00000001ff037807 */ /* 0x004fc80000000000 */
[----:B------:R-:W-:-:S07]  /*1810*/  LOP3.LUT R8, R8, R3, RZ, 0x3c, !PT ;  /* 0x0000000308087212 */ /* 0x000fce00078e3cff */
.L_x_19:
[----:B------:R-:W-:Y:S01]  /*1820*/  UMOV UR4, 0x400 ;  /* 0x0000040000047882 */ /* 0x000fe20000000000 */
[----:B------:R-:W-:Y:S01]  /*1830*/  SHF.L.U32 R2, R15, 0x1f, RZ ;  /* 0x0000001f0f027819 */ /* 0x000fe200000006ff */
[----:B-1----:R-:W-:Y:S01]  /*1840*/  ULEA UR4, UR37, UR4, 0x18 ;  /* 0x0000000425047291 */ /* 0x002fe2000f8ec0ff */
[----:B------:R-:W-:Y:S01]  /*1850*/  R2UR UR34, R21 ;  /* 0x00000000152272ca */ /* 0x000fe200000e0000 */
[----:B------:R-:W-:Y:S01]  /*1860*/  UISETP.GE.U32.AND UP0, UPT, UR13, 0x3f, UPT ;  /* 0x0000003f0d00788c */ /* 0x000fe2000bf06070 */
[----:B------:R-:W-:Y:S01]  /*1870*/  R2UR UR18, R20 ;  /* 0x00000000141272ca */ /* 0x000fe200000e0000 */
[----:B------:R-:W-:Y:S01]  /*1880*/  ULEA UR8, UR6, UR4, 0x3 ;  /* 0x0000000406087291 */ /* 0x000fe2000f8e18ff */
[----:B------:R-:W-:-:S08]  /*1890*/  UMOV UR21, URZ ;  /* 0x000000ff00157c82 */ /* 0x000fd00008000000 */
[----:B------:R1:W2:Y:S01]  /*18a0*/  SYNCS.PHASECHK.TRANS64.TRYWAIT P0, [UR8+0x88], R2 ;  /* 0x00008802ff0075a7 */ /* 0x0002a20008001108 */
[----:B------:R-:W-:Y:S02]  /*18b0*/  USHF.L.U32 UR34, UR34, 0x6, URZ ;  /* 0x0000000622227899 */ /* 0x000fe400080006ff */
[----:B------:R-:W-:Y:S01]  /*18c0*/  USHF.L.U32 UR18, UR18, 0x7, URZ ;  /* 0x0000000712127899 */ /* 0x000fe200080006ff */
[----:B------:R-:W-:Y:S11]  /*18d0*/  BRA.U !UP0, `(.L_x_21) ;  /* 0x0000000108c07547 */ /* 0x000ff6000b800000 */
[----:B------:R-:W-:Y:S01]  /*18e0*/  UIADD3 UR10, UPT, UPT, UR18, 0x40, URZ ;  /* 0x00000040120a7890 */ /* 0x000fe2000fffe0ff */
[----:B------:R-:W-:Y:S01]  /*18f0*/  UMOV UR24, URZ ;  /* 0x000000ff00187c82 */ /* 0x000fe20008000000 */
[----:B------:R-:W-:-:S10]  /*1900*/  UMOV UR25, UR6 ;  /* 0x0000000600197c82 */ /* 0x000fd40008000000 */
.L_x_26:
[----:B-1----:R-:W-:Y:S01]  /*1910*/  ULEA UR33, UR25, UR4, 0x3 ;  /* 0x0000000419217291 */ /* 0x002fe2000f8e18ff */
[----:B--2---:R-:W-:Y:S01]  /*1920*/  @!P5 MOV R3, 0x3000 ;  /* 0x000030000003d802 */ /* 0x004fe20000000f00 */
[----:B--2---:R-:W-:Y:S10]  /*1930*/  @P0 BRA `(.L_x_22) ;  /* 0x00000000000c0947 */ /* 0x004ff40003800000 */
[----:B------:R-:W-:-:S04]  /*1940*/  SHF.L.U32 R5, R15, 0x1f, RZ ;  /* 0x0000001f0f057819 */ /* 0x000fc800000006ff */
[----:B------:R-:W2:Y:S02]  /*1950*/  SYNCS.PHASECHK.TRANS64.TRYWAIT P0, [UR33+0x88], R5 ;  /* 0x00008805ff0075a7 */ /* 0x000ea40008001121 */
[----:B--2---:R-:W-:Y:S05]  /*1960*/  @!P0 BRA `(.L_x_23) ;  /* 0x0000006c008c8947 */ /* 0x004fea0003800000 */
.L_x_22:
[----:B------:R2:W-:Y:S01]  /*1970*/  @!P5 SYNCS.ARRIVE.TRANS64 RZ, [UR33], R3 ;  /* 0x00000003ffffd9a7 */ /* 0x0005e20008000021 */
[----:B------:R-:W-:Y:S04]  /*1980*/  BSSY.RECONVERGENT B0, `(.L_x_24) ;  /* 0x0000003000007945 */ /* 0x000fe80003800200 */
[----:B------:R-:W-:Y:S05]  /*1990*/  @P4 BRA `(.L_x_25) ;  /* 0x0000000000044947 */ /* 0x000fea0003800000 */
[----:B------:R-:W-:Y:S05]  /*19a0*/  BPT.TRAP 0x1 ;  /* 0x000000040000795c */ /* 0x000fea0000300000 */
.L_x_25:
[----:B------:R-:W-:Y:S05]  /*19b0*/  BSYNC.RECONVERGENT B0 ;  /* 0x0000000000007941 */ /* 0x000fea0003800200 */
.L_x_24:
[----:B------:R-:W-:Y:S02]  /*19c0*/  UIADD3 UR6, UPT, UPT, UR25, 0x1, URZ ;  /* 0x0000000119067890 */ /* 0x000fe4000fffe0ff */
[----:B------:R-:W-:Y:S02]  /*19d0*/  ULEA UR32, UR25, UR4, 0xc ;  /* 0x0000000419207291 */ /* 0x000fe4000f8e60ff */
[----:B------:R-:W-:Y:S02]  /*19e0*/  UISETP.NE.AND UP0, UPT, UR6, 0x11, UPT ;  /* 0x000000110600788c */ /* 0x000fe4000bf05270 */
[----:B------:R-:W-:Y:S02]  /*19f0*/  UIADD3 UR30, UP1, UPT, UR22, 0x80, URZ ;  /* 0x00000080161e7890 */ /* 0x000fe4000ff3e0ff */
[----:B------:R-:W-:Y:S02]  /*1a00*/  USEL UR9, URZ, 0x1, UP0 ;  /* 0x00000001ff097887 */ /* 0x000fe40008000000 */
[----:B------:R-:W-:-:S02]  /*1a10*/  USEL UR6, UR6, URZ, UP0 ;  /* 0x000000ff06067287 */ /* 0x000fc40008000000 */
[----:B------:R-:W-:Y:S02]  /*1a20*/  UIADD3 UR28, UP0, UPT, UR22, 0x180, URZ ;  /* 0x00000180161c7890 */ /* 0x000fe4000ff1e0ff */
[----:B------:R-:W-:Y:S01]  /*1a30*/  ULEA UR8, UR6, UR4, 0x3 ;  /* 0x0000000406087291 */ /* 0x000fe2000f8e18ff */
[----:B------:R-:W-:Y:S01]  /*1a40*/  LOP3.LUT R15, R15, UR9, RZ, 0x3c, !PT ;  /* 0x000000090f0f7c12 */ /* 0x000fe2000f8e3cff */
[----:B------:R-:W-:Y:S02]  /*1a50*/  USHF.L.U32 UR35, UR24, 0x5, URZ ;  /* 0x0000000518237899 */ /* 0x000fe400080006ff */
[----:B------:R-:W-:Y:S01]  /*1a60*/  UIADD3.X UR31, UPT, UPT, URZ, UR23, URZ, UP1, !UPT ;  /* 0x00000017ff1f7290 */ /* 0x000fe20008ffe4ff */
[----:B-1----:R-:W-:Y:S01]  /*1a70*/  SHF.L.U32 R2, R15, 0x1f, RZ ;  /* 0x0000001f0f027819 */ /* 0x002fe200000006ff */
[----:B------:R-:W-:Y:S02]  /*1a80*/  UIADD3 UR32, UPT, UPT, UR32, 0x4600, URZ ;  /* 0x0000460020207890 */ /* 0x000fe4000fffe0ff */
[----:B------:R-:W-:Y:S01]  /*1a90*/  UIADD3.X UR29, UPT, UPT, URZ, UR23, URZ, UP0, !UPT ;  /* 0x00000017ff1d7290 */ /* 0x000fe200087fe4ff */
[----:B------:R1:W1:Y:S01]  /*1aa0*/  SYNCS.PHASECHK.TRANS64.TRYWAIT P0, [UR8+0x88], R2 ;  /* 0x00008802ff0075a7 */ /* 0x0002620008001108 */
[----:B------:R-:W-:Y:S01]  /*1ab0*/  ULEA UR8, UR25, UR4, 0xd ;  /* 0x0000000419087291 */ /* 0x000fe2000f8e68ff */
[----:B------:R-:W-:Y:S01]  /*1ac0*/  UMOV UR26, 0x0 ;  /* 0x00000000001a7882 */ /* 0x000fe20000000000 */
[----:B------:R-:W-:-:S02]  /*1ad0*/  UMOV UR27, 0x10000000 ;  /* 0x10000000001b7882 */ /* 0x000fc40000000000 */
[----:B------:R-:W-:Y:S01]  /*1ae0*/  UIADD3 UR16, UPT, UPT, UR8, 0x15600, URZ ;  /* 0x0001560008107890 */ /* 0x000fe2000fffe0ff */
[----:B------:R1:W-:Y:S01]  /*1af0*/  UTMALDG.3D [UR32], [UR30], desc[UR26] ;  /* 0x00001a201e0075b4 */ /* 0x0003e20008011000 */
[----:B------:R-:W-:Y:S01]  /*1b00*/  UIADD3 UR8, UPT, UPT, UR8, 0x16600, URZ ;  /* 0x0001660008087890 */ /* 0x000fe2000fffe0ff */
[----:B------:R-:W-:Y:S01]  /*1b10*/  UMOV UR17, UR33 ;  /* 0x0000002100117c82 */ /* 0x000fe20008000000 */
[----:B------:R-:W-:Y:S01]  /*1b20*/  UMOV UR20, UR36 ;  /* 0x0000002400147c82 */ /* 0x000fe20008000000 */
[----:B------:R-:W-:Y:S01]  /*1b30*/  UMOV UR19, UR35 ;  /* 0x0000002300137c82 */ /* 0x000fe20008000000 */
[----:B------:R-:W-:Y:S01]  /*1b40*/  UMOV UR12, UR36 ;  /* 0x00000024000c7c82 */ /* 0x000fe20008000000 */
[----:B------:R-:W-:Y:S01]  /*1b50*/  UMOV UR9, UR33 ;  /* 0x0000002100097c82 */ /* 0x000fe20008000000 */
[----:B------:R-:W-:Y:S01]  /*1b60*/  UMOV UR11, UR35 ;  /* 0x00000023000b7c82 */ /* 0x000fe20008000000 */
[----:B------:R1:W-:Y:S01]  /*1b70*/  UTMALDG.3D [UR16], [UR28], desc[UR26] ;  /* 0x00001a101c0075b4 */ /* 0x0003e20008011000 */
[----:B------:R-:W-:Y:S01]  /*1b80*/  UIADD3 UR24, UPT, UPT, UR24, 0x1, URZ ;  /* 0x0000000118187890 */ /* 0x000fe2000fffe0ff */
[----:B------:R-:W-:Y:S01]  /*1b90*/  UMOV UR21, UR5 ;  /* 0x0000000500157c82 */ /* 0x000fe20008000000 */
[----:B------:R-:W-:-:S02]  /*1ba0*/  UMOV UR25, UR6 ;  /* 0x0000000600197c82 */ /* 0x000fc40008000000 */
[----:B------:R-:W-:Y:S01]  /*1bb0*/  UISETP.NE.AND UP0, UPT, UR24, UR5, UPT ;  /* 0x000000051800728c */ /* 0x000fe2000bf05270 */
[----:B------:R1:W-:Y:S08]  /*1bc0*/  UTMALDG.3D [UR8], [UR28], desc[UR26] ;  /* 0x00001a081c0075b4 */ /* 0x0003f00008011000 */
[----:B------:R-:W-:Y:S05]  /*1bd0*/  BRA.U UP0, `(.L_x_26) ;  /* 0xfffffffd004c7547 */ /* 0x000fea000b83ffff */
.L_x_21:
[----:B-1----:R-:W-:Y:S01]  /*1be0*/  ULEA UR8, UR6, UR4, 0x3 ;  /* 0x0000000406087291 */ /* 0x002fe2000f8e18ff */
[----:B------:R-:W-:Y:S01]  /*1bf0*/  SHF.L.U32 R2, R15, 0x1f, RZ ;  /* 0x0000001f0f027819 */ /* 0x000fe200000006ff */
[----:B------:R-:W-:Y:S01]  /*1c00*/  @!P1 SYNCS.ARRIVE.TRANS64.A1T0 RZ, [UR4+0x158], RZ ;  /* 0x000158ffffff99a7 */ /* 0x000fe20008100004 */
[----:B------:R-:W-:-:S06]  /*1c10*/  UISETP.GT.AND UP0, UPT, UR15, UR14, UPT ;  /* 0x0000000e0f00728c */ /* 0x000fcc000bf04270 */
[----:B--2---:R1:W2:Y:S03]  /*1c20*/  SYNCS.PHASECHK.TRANS64.TRYWAIT P0, [UR8+0x88], R2 ;  /* 0x00008802ff0075a7 */ /* 0x0042a60008001108 */
[----:B------:R-:W-:Y:S05]  /*1c30*/  BRA.U !UP0, `(.L_x_27) ;  /* 0x0000000108c47547 */ /* 0x000fea000b800000 */
[----:B------:R-:W-:Y:S02]  /*1c40*/  UIADD3 UR29, UPT, UPT, UR7, UR21, URZ ;  /* 0x00000015071d7290 */ /* 0x000fe4000fffe0ff */
[----:B------:R-:W-:Y:S01]  /*1c50*/  UIADD3 UR10, UPT, UPT, UR18, 0x40, URZ ;  /* 0x00000040120a7890 */ /* 0x000fe2000fffe0ff */
[----:B------:R-:W-:-:S11]  /*1c60*/  UMOV UR35, UR6 ;  /* 0x0000000600237c82 */ /* 0x000fd60008000000 */
.L_x_32:
[----:B-1----:R-:W-:Y:S01]  /*1c70*/  ULEA UR25, UR35, UR4, 0x3 ;  /* 0x0000000423197291 */ /* 0x002fe2000f8e18ff */
[----:B--2---:R-:W-:Y:S01]  /*1c80*/  @!P5 MOV R3, 0x3000 ;  /* 0x000030000003d802 */ /* 0x004fe20000000f00 */
[----:B--2---:R-:W-:Y:S10]  /*1c90*/  @P0 BRA `(.L_x_28) ;  /* 0x00000000000c0947 */ /* 0x004ff40003800000 */
[----:B------:R-:W-:-:S04]  /*1ca0*/  SHF.L.U32 R5, R15, 0x1f, RZ ;  /* 0x0000001f0f057819 */ /* 0x000fc800000006ff */
[----:B------:R-:W2:Y:S02]  /*1cb0*/  SYNCS.PHASECHK.TRANS64.TRYWAIT P0, [UR25+0x88], R5 ;  /* 0x00008805ff0075a7 */ /* 0x000ea40008001119 */
[----:B--2---:R-:W-:Y:S05]  /*1cc0*/  @!P0 BRA `(.L_x_29) ;  /* 0x0000006800cc8947 */ /* 0x004fea0003800000 */
.L_x_28:
[----:B------:R2:W-:Y:S01]  /*1cd0*/  @!P5 SYNCS.ARRIVE.TRANS64 RZ, [UR25], R3 ;  /* 0x00000003ffffd9a7 */ /* 0x0005e20008000019 */
[----:B------:R-:W-:Y:S04]  /*1ce0*/  BSSY.RECONVERGENT B0, `(.L_x_30) ;  /* 0x0000003000007945 */ /* 0x000fe80003800200 */
[----:B------:R-:W-:Y:S05]  /*1cf0*/  @P4 BRA `(.L_x_31) ;  /* 0x0000000000044947 */ /* 0x000fea0003800000 */
[----:B------:R-:W-:Y:S05]  /*1d00*/  BPT.TRAP 0x1 ;  /* 0x000000040000795c */ /* 0x000fea0000300000 */
.L_x_31:
[----:B------:R-:W-:Y:S05]  /*1d10*/  BSYNC.RECONVERGENT B0 ;  /* 0x0000000000007941 */ /* 0x000fea0003800200 */
.L_x_30:
        /* <DEDUP_REMOVED lines=10> */
[----:B------:R-:W-:Y:S01]  /*1dc0*/  UIADD3 UR24, UPT, UPT, UR24, 0x4600, URZ ;  /* 0x0000460018187890 */ /* 0x000fe2000fffe0ff */
[----:B-1----:R-:W-:Y:S01]  /*1dd0*/  SHF.L.U32 R2, R15, 0x1f, RZ ;  /* 0x0000001f0f027819 */ /* 0x002fe200000006ff */
[----:B------:R-:W-:Y:S02]  /*1de0*/  UIADD3.X UR39, UPT, UPT, URZ, UR23, URZ, UP1, !UPT ;  /* 0x00000017ff277290 */ /* 0x000fe40008ffe4ff */
[----:B------:R-:W-:Y:S01]  /*1df0*/  UIADD3.X UR33, UPT, UPT, URZ, UR23, URZ, UP0, !UPT ;  /* 0x00000017ff217290 */ /* 0x000fe200087fe4ff */
[----:B------:R1:W1:Y:S01]  /*1e00*/  SYNCS.PHASECHK.TRANS64.TRYWAIT P0, [UR8+0x88], R2 ;  /* 0x00008802ff0075a7 */ /* 0x0002620008001108 */
[----:B------:R-:W-:Y:S01]  /*1e10*/  ULEA UR8, UR35, UR4, 0xd ;  /* 0x0000000423087291 */ /* 0x000fe2000f8e68ff */
[----:B------:R-:W-:Y:S01]  /*1e20*/  UMOV UR30, 0x0 ;  /* 0x00000000001e7882 */ /* 0x000fe20000000000 */
[----:B------:R-:W-:-:S02]  /*1e30*/  UMOV UR31, 0x10000000 ;  /* 0x10000000001f7882 */ /* 0x000fc40000000000 */
[----:B------:R-:W-:Y:S02]  /*1e40*/  UIADD3 UR16, UPT, UPT, UR8, 0x15600, URZ ;  /* 0x0001560008107890 */ /* 0x000fe4000fffe0ff */
[----:B------:R-:W-:Y:S01]  /*1e50*/  UIADD3 UR8, UPT, UPT, UR8, 0x16600, URZ ;  /* 0x0001660008087890 */ /* 0x000fe2000fffe0ff */
[----:B------:R-:W-:Y:S01]  /*1e60*/  UMOV UR26, UR34 ;  /* 0x00000022001a7c82 */ /* 0x000fe20008000000 */
[----:B------:R-:W-:Y:S01]  /*1e70*/  UMOV UR28, UR36 ;  /* 0x00000024001c7c82 */ /* 0x000fe20008000000 */
[----:B------:R-:W-:Y:S01]  /*1e80*/  UMOV UR17, UR25 ;  /* 0x0000001900117c82 */ /* 0x000fe20008000000 */
[----:B------:R-:W-:Y:S01]  /*1e90*/  UMOV UR20, UR36 ;  /* 0x0000002400147c82 */ /* 0x000fe20008000000 */
[----:B------:R-:W-:Y:S01]  /*1ea0*/  UMOV UR19, UR27 ;  /* 0x0000001b00137c82 */ /* 0x000fe20008000000 */
[----:B------:R-:W-:Y:S01]  /*1eb0*/  UMOV UR12, UR36 ;  /* 0x00000024000c7c82 */ /* 0x000fe20008000000 */
[----:B------:R-:W-:Y:S01]  /*1ec0*/  UMOV UR9, UR25 ;  /* 0x0000001900097c82 */ /* 0x000fe20008000000 */
[----:B------:R1:W-:Y:S01]  /*1ed0*/  UTMALDG.3D [UR24], [UR38], desc[UR30] ;  /* 0x00001e18260075b4 */ /* 0x0003e20008011000 */
[----:B------:R-:W-:Y:S01]  /*1ee0*/  UMOV UR11, UR27 ;  /* 0x0000001b000b7c82 */ /* 0x000fe20008000000 */
[----:B------:R-:W-:Y:S01]  /*1ef0*/  UIADD3 UR21, UPT, UPT, UR21, 0x1, URZ ;  /* 0x0000000115157890 */ /* 0x000fe2000fffe0ff */
[----:B------:R-:W-:-:S03]  /*1f00*/  UMOV UR35, UR6 ;  /* 0x0000000600237c82 */ /* 0x000fc60008000000 */
[----:B------:R-:W-:Y:S01]  /*1f10*/  UISETP.NE.AND UP0, UPT, UR21, UR29, UPT ;  /* 0x0000001d1500728c */ /* 0x000fe2000bf05270 */
[----:B------:R1:W-:Y:S01]  /*1f20*/  UTMALDG.3D [UR16], [UR32], desc[UR30] ;  /* 0x00001e10200075b4 */ /* 0x0003e20008011000 */
[----:B------:R1:W-:Y:S07]  /*1f30*/  UTMALDG.3D [UR8], [UR32], desc[UR30] ;  /* 0x00001e08200075b4 */ /* 0x0003ee0008011000 */
[----:B------:R-:W-:Y:S05]  /*1f40*/  BRA.U UP0, `(.L_x_32) ;  /* 0xfffffffd00487547 */ /* 0x000fea000b83ffff */
.L_x_27:
[----:B-1----:R-:W-:Y:S01]  /*1f50*/  LEA R2, R14, UR4, 0x3 ;  /* 0x000000040e027c11 */ /* 0x002fe2000f8e18ff */
[----:B------:R-:W-:Y:S01]  /*1f60*/  NOP ;  /* 0x0000000000007918 */ /* 0x000fe20000000000 */
[----:B--2---:R-:W-:Y:S02]  /*1f70*/  SHF.L.U32 R3, R12, 0x1f, RZ ;  /* 0x0000001f0c037819 */ /* 0x004fe400000006ff */
[----:B------:R-:W-:Y:S02]  /*1f80*/  LEA R4, R14, UR4, 0x4 ;  /* 0x000000040e047c11 */ /* 0x000fe4000f8e20ff */
[----:B------:R-:W1:Y:S02]  /*1f90*/  SYNCS.PHASECHK.TRANS64.TRYWAIT P0, [R2+URZ+0x160], R3 ;  /* 0x00016003020075a7 */ /* 0x000e6400080011ff */
[----:B-1----:R-:W-:Y:S05]  /*1fa0*/  @!P0 BRA `(.L_x_33) ;  /* 0x00000068002c8947 */ /* 0x002fea0003800000 */
.L_x_148:
[----:B------:R-:W2:Y:S01]  /*1fb0*/  LDS.128 R4, [R4+0x1f0] ;  /* 0x0001f00004047984 */ /* 0x000ea20000000c00 */
[----:B---3--:R-:W-:Y:S01]  /*1fc0*/  ISETP.GE.AND P0, PT, R26, 0x1, PT ;  /* 0x000000011a00780c */ /* 0x008fe20003f06270 */
[----:B-1----:R-:W-:Y:S01]  /*1fd0*/  VIADD R2, R2, 0x170 ;  /* 0x0000017002027836 */ /* 0x002fe20000000000 */
[----:B------:R-:W-:Y:S01]  /*1fe0*/  @!PT LDS RZ, [RZ] ;  /* 0x00000000fffff984 */ /* 0x000fe20000000800 */
[----:B------:R-:W-:Y:S01]  /*1ff0*/  @!PT LDS RZ, [RZ] ;  /* 0x00000000fffff984 */ /* 0x000fe20000000800 */
[----:B------:R-:W-:Y:S01]  /*2000*/  @!PT LDS RZ, [RZ] ;  /* 0x00000000fffff984 */ /* 0x000fe20000000800 */
[----:B------:R-:W-:Y:S01]  /*2010*/  @!PT LDS RZ, [RZ] ;  /* 0x00000000fffff984 */ /* 0x000fe20000000800 */
[----:B------:R1:W-:Y:S06]  /*2020*/  MEMBAR.ALL.CTA ;  /* 0x0000000000007992 */ /* 0x0003ec0000008000 */
[----:B-1----:R-:W1:Y:S01]  /*2030*/  FENCE.VIEW.ASYNC.S ;  /* 0x00000000000073c6 */ /* 0x002e620000000000 */
[----:B------:R-:W-:-:S04]  /*2040*/  PRMT R2, RZ, 0x654, R2 ;  /* 0x00000654ff027816 */ /* 0x000fc80000000002 */
[----:B-1----:R1:W-:Y:S01]  /*2050*/  SYNCS.ARRIVE.TRANS64.RED.A1T0 RZ, [R2+URZ], RZ ;  /* 0x000000ff02ff79a7 */ /* 0x0023e200081004ff */
[----:B--2---:R-:W-:-:S13]  /*2060*/  LOP3.LUT P2, RZ, R6, 0x1, RZ, 0xc0, !PT ;  /* 0x0000000106ff7812 */ /* 0x004fda000784c0ff */
[----:B------:R-:W-:Y:S01]  /*2070*/  @P2 SHF.R.U32.HI R3, RZ, 0x10, R5 ;  /* 0x00000010ff032819 */ /* 0x000fe20000011605 */
[----:B------:R-:W-:Y:S01]  /*2080*/  VOTEU.ANY UP0, P2 ;  /* 0x0000000000ff7886 */ /* 0x000fe20001000100 */
[----:B------:R-:W-:Y:S02]  /*2090*/  @P2 MOV R13, R4 ;  /* 0x00000004000d2202 */ /* 0x000fe40000000f00 */
[----:B------:R-:W-:Y:S02]  /*20a0*/  @P2 R2UR.BROADCAST UR8, R3 ;  /* 0x00000000030822ca */ /* 0x000fe400008e0000 */
[----:B------:R-:W-:-:S11]  /*20b0*/  @P2 LOP3.LUT R11, R5, 0xffff, RZ, 0xc0, !PT ;  /* 0x0000ffff050b2812 */ /* 0x000fd600078ec0ff */
[----:B------:R-:W-:Y:S01]  /*20c0*/  @UP0 UMOV UR36, UR8 ;  /* 0x0000000800240c82 */ /* 0x000fe20008000000 */
[----:B-1----:R-:W-:Y:S05]  /*20d0*/  @!P0 BRA `(.L_x_34) ;  /* 0x0000000000b88947 */ /* 0x002fea0003800000 */
[----:B------:R-:W4:Y:S01]  /*20e0*/  LDC.64 R4, c[0x0][0xb18] ;  /* 0x0002c600ff047b82 */ /* 0x000f220000000a00 */
[----:B------:R-:W-:-:S07]  /*20f0*/  ISETP.NE.AND P3, PT, R26, 0x1, PT ;  /* 0x000000011a00780c */ /* 0x000fce0003f65270 */
[----:B------:R-:W1:Y:S08]  /*2100*/  LDC.64 R6, c[0x0][0xb10] ;  /* 0x0002c400ff067b82 */ /* 0x000e700000000a00 */
[----:B------:R-:W2:Y:S08]  /*2110*/  LDC R16, c[0x0][0xb20] ;  /* 0x0002c800ff107b82 */ /* 0x000eb00000000800 */
[----:B------:R-:W3:Y:S01]  /*2120*/  LDC R18, c[0x0][0xb0c] ;  /* 0x0002c300ff127b82 */ /* 0x000ee20000000800 */
[----:B----4-:R-:W-:Y:S01]  /*2130*/  IMAD.HI.U32 R17, R0, R5, RZ ;  /* 0x0000000500117227 */ /* 0x010fe200078e00ff */
[----:B------:R-:W-:-:S03]  /*2140*/  ISETP.NE.AND P0, PT, R4, 0x1, PT ;  /* 0x000000010400780c */ /* 0x000fc60003f05270 */
[----:B------:R-:W-:-:S03]  /*2150*/  IMAD.HI.U32 R5, R11, R5, RZ ;  /* 0x000000050b057227 */ /* 0x000fc600078e00ff */
[----:B------:R-:W4:Y:S01]  /*2160*/  LDC.64 R2, c[0x0][0xb28] ;  /* 0x0002ca00ff027b82 */ /* 0x000f220000000a00 */
[----:B-1----:R-:W-:-:S04]  /*2170*/  IMAD.HI.U32 R20, R9, R6, RZ ;  /* 0x0000000609147227 */ /* 0x002fc800078e00ff */
[----:B------:R-:W-:Y:S01]  /*2180*/  IMAD.HI.U32 R22, R13, R6, RZ ;  /* 0x000000060d167227 */ /* 0x000fe200078e00ff */
[----:B------:R-:W-:Y:S02]  /*2190*/  SHF.R.U32.HI R20, RZ, R7, R20 ;  /* 0x00000007ff147219 */ /* 0x000fe40000011614 */
[-C--:B--2---:R-:W-:Y:S02]  /*21a0*/  SHF.R.U32.HI R17, RZ, R16.reuse, R17 ;  /* 0x00000010ff117219 */ /* 0x084fe40000011611 */
[----:B------:R-:W-:Y:S02]  /*21b0*/  SHF.R.U32.HI R16, RZ, R16, R5 ;  /* 0x00000010ff107219 */ /* 0x000fe40000011605 */
[----:B------:R-:W-:Y:S02]  /*21c0*/  SEL R17, R0, R17, !P0 ;  /* 0x0000001100117207 */ /* 0x000fe40004000000 */
[----:B------:R-:W-:Y:S02]  /*21d0*/  SHF.R.U32.HI R22, RZ, R7, R22 ;  /* 0x00000007ff167219 */ /* 0x000fe40000011616 */
[----:B---3--:R-:W-:-:S02]  /*21e0*/  ISETP.NE.AND P1, PT, R18, 0x1, PT ;  /* 0x000000011200780c */ /* 0x008fc40003f25270 */
[----:B------:R-:W-:Y:S02]  /*21f0*/  SEL R5, R11, R16, !P0 ;  /* 0x000000100b057207 */ /* 0x000fe40004000000 */
[----:B------:R-:W-:Y:S02]  /*2200*/  SEL R19, R9, R20, !P1 ;  /* 0x0000001409137207 */ /* 0x000fe40004800000 */
[----:B------:R-:W-:Y:S01]  /*2210*/  SEL R7, R13, R22, !P1 ;  /* 0x000000160d077207 */ /* 0x000fe20004800000 */
[----:B----4-:R-:W-:-:S04]  /*2220*/  IMAD.HI.U32 R20, R17, R2, RZ ;  /* 0x0000000211147227 */ /* 0x010fc800078e00ff */
[----:B------:R-:W-:Y:S01]  /*2230*/  IMAD.HI.U32 R6, R19, R2, RZ ;  /* 0x0000000213067227 */ /* 0x000fe200078e00ff */
[----:B------:R-:W-:-:S04]  /*2240*/  @P3 SHF.R.U32.HI R17, RZ, R3, R20 ;  /* 0x00000003ff113219 */ /* 0x000fc80000011614 */
        /* <DEDUP_REMOVED lines=8> */
[----:B------:R-:W-:-:S04]  /*22d0*/  @!P0 IMAD.HI.U32 R16, R7, R2, RZ ;  /* 0x0000000207108227 */ /* 0x000fc800078e00ff */
[----:B------:R-:W-:Y:S01]  /*22e0*/  IMAD.MOV R2, RZ, RZ, -R6 ;  /* 0x000000ffff027224 */ /* 0x000fe200078e0a06 */
[----:B------:R-:W-:-:S03]  /*22f0*/  @!P0 SHF.R.U32.HI R16, RZ, R3, R16 ;  /* 0x00000003ff108219 */ /* 0x000fc60000011610 */
[----:B------:R-:W-:Y:S01]  /*2300*/  IMAD R2, R26, R2, R5 ;  /* 0x000000021a027224 */ /* 0x000fe200078e0205 */
[----:B------:R-:W-:Y:S02]  /*2310*/  @!P0 SEL R3, R7, R16, !P3 ;  /* 0x0000001007038207 */ /* 0x000fe40005800000 */
[----:B------:R-:W-:-:S03]  /*2320*/  IADD3 R16, PT, PT, -R5, RZ, RZ ;  /* 0x000000ff05107210 */ /* 0x000fc60007ffe1ff */
[--C-:B------:R-:W-:Y:S02]  /*2330*/  @!P0 IMAD.IADD R6, R6, 0x1, -R3.reuse ;  /* 0x0000000106068824 */ /* 0x100fe400078e0a03 */
[----:B------:R-:W-:Y:S01]  /*2340*/  @!P0 IMAD R3, R2, R19, R3 ;  /* 0x0000001302038224 */ /* 0x000fe200078e0203 */
[----:B------:R-:W-:Y:S01]  /*2350*/  IADD3 R2, PT, PT, -R7, RZ, RZ ;  /* 0x000000ff07027210 */ /* 0x000fe20007ffe1ff */
[----:B------:R-:W-:Y:S02]  /*2360*/  @!P0 IMAD R5, R26, R6, R7 ;  /* 0x000000061a058224 */ /* 0x000fe400078e0207 */
[----:B------:R-:W-:Y:S02]  /*2370*/  IMAD R11, R4, R16, R11 ;  /* 0x00000010040b7224 */ /* 0x000fe400078e020b */
[----:B------:R-:W-:Y:S02]  /*2380*/  @!P0 IMAD.MOV.U32 R7, RZ, RZ, R3 ;  /* 0x000000ffff078224 */ /* 0x000fe400078e0003 */
[----:B------:R-:W-:-:S02]  /*2390*/  IMAD R2, R18, R2, R13 ;  /* 0x0000000212027224 */ /* 0x000fc400078e020d */
[----:B------:R-:W-:Y:S02]  /*23a0*/  IMAD R11, R5, R4, R11 ;  /* 0x00000004050b7224 */ /* 0x000fe400078e020b */
[----:B------:R-:W-:Y:S02]  /*23b0*/  IMAD R13, R7, R18, R2 ;  /* 0x00000012070d7224 */ /* 0x000fe400078e0202 */
.L_x_34:
[----:B------:R-:W1:Y:S02]  /*23c0*/  LDCU UR8, c[0x0][0xb30] ;  /* 0x00016600ff0877ac */ /* 0x000e640008000800 */
[----:B-1----:R-:W-:-:S09]  /*23d0*/  UISETP.NE.AND UP0, UPT, UR8, 0x1, UPT ;  /* 0x000000010800788c */ /* 0x002fd2000bf05270 */
[----:B------:R-:W-:Y:S05]  /*23e0*/  BRA.U UP0, `(.L_x_35) ;  /* 0x0000000100407547 */ /* 0x000fea000b800000 */
[----:B------:R-:W1:Y:S08]  /*23f0*/  LDC.64 R4, c[0x0][0xb10] ;  /* 0x0002c400ff047b82 */ /* 0x000e700000000a00 */
[----:B------:R-:W2:Y:S08]  /*2400*/  LDC.64 R2, c[0x0][0xb18] ;  /* 0x0002c600ff027b82 */ /* 0x000eb00000000a00 */
[----:B------:R-:W3:Y:S08]  /*2410*/  LDC R6, c[0x0][0xb20] ;  /* 0x0002c800ff067b82 */ /* 0x000ef00000000800 */
[----:B------:R-:W4:Y:S01]  /*2420*/  LDC R16, c[0x0][0xb0c] ;  /* 0x0002c300ff107b82 */ /* 0x000f220000000800 */
[----:B-1----:R-:W-:-:S05]  /*2430*/  IMAD.HI.U32 R4, R13, R4, RZ ;  /* 0x000000040d047227 */ /* 0x002fca00078e00ff */
[----:B------:R-:W-:Y:S01]  /*2440*/  SHF.R.U32.HI R4, RZ, R5, R4 ;  /* 0x00000005ff047219 */ /* 0x000fe20000011604 */
[----:B--2---:R-:W-:Y:S01]  /*2450*/  IMAD.HI.U32 R3, R11, R3, RZ ;  /* 0x000000030b037227 */ /* 0x004fe200078e00ff */
[----:B------:R-:W-:-:S04]  /*2460*/  ISETP.NE.AND P0, PT, R2, 0x1, PT ;  /* 0x000000010200780c */ /* 0x000fc80003f05270 */
[----:B---3--:R-:W-:-:S04]  /*2470*/  SHF.R.U32.HI R6, RZ, R6, R3 ;  /* 0x00000006ff067219 */ /* 0x008fc80000011603 */
[----:B------:R-:W-:Y:S02]  /*2480*/  SEL R3, R11, R6, !P0 ;  /* 0x000000060b037207 */ /* 0x000fe40004000000 */
[----:B----4-:R-:W-:-:S04]  /*2490*/  ISETP.NE.AND P1, PT, R16, 0x1, PT ;  /* 0x000000011000780c */ /* 0x010fc80003f25270 */
[----:B------:R-:W-:-:S05]  /*24a0*/  SEL R4, R13, R4, !P1 ;  /* 0x000000040d047207 */ /* 0x000fca0004800000 */
[----:B------:R-:W-:Y:S02]  /*24b0*/  IMAD.IADD R5, R3, 0x1, -R4 ;  /* 0x0000000103057824 */ /* 0x000fe400078e0a04 */
[----:B------:R-:W-:Y:S02]  /*24c0*/  IMAD.IADD R3, R4, 0x1, -R3 ;  /* 0x0000000104037824 */ /* 0x000fe400078e0a03 */
[----:B------:R-:W-:Y:S02]  /*24d0*/  IMAD R13, R5, R16, R13 ;  /* 0x00000010050d7224 */ /* 0x000fe400078e020d */
[----:B------:R-:W-:-:S07]  /*24e0*/  IMAD R11, R3, R2, R11 ;  /* 0x00000002030b7224 */ /* 0x000fce00078e020b */
.L_x_35:
[----:B------:R-:W-:Y:S01]  /*24f0*/  VIADD R14, R14, 0x1 ;  /* 0x000000010e0e7836 */ /* 0x000fe20000000000 */
[----:B------:R-:W-:Y:S01]  /*2500*/  PLOP3.LUT P1, PT, PT, PT, PT, 0x80, 0x8 ;  /* 0x000000000008781c */ /* 0x000fe20003f2f070 */
[----:B------:R-:W-:Y:S02]  /*2510*/  IMAD.IADD R21, R13, 0x1, R60 ;  /* 0x000000010d157824 */ /* 0x000fe400078e023c */
[----:B------:R-:W-:Y:S01]  /*2520*/  IMAD.IADD R20, R11, 0x1, R58 ;  /* 0x000000010b147824 */ /* 0x000fe200078e023a */
[----:B------:R-:W-:-:S04]  /*2530*/  ISETP.NE.AND P0, PT, R14, 0x2, PT ;  /* 0x000000020e00780c */ /* 0x000fc80003f05270 */
[----:B------:R-:W-:Y:S02]  /*2540*/  SEL R3, RZ, 0x1, P0 ;  /* 0x00000001ff037807 */ /* 0x000fe40000000000 */
[----:B------:R-:W-:Y:S02]  /*2550*/  SEL R14, R14, RZ, P0 ;  /* 0x000000ff0e0e7207 */ /* 0x000fe40000000000 */
[----:B------:R-:W-:Y:S01]  /*2560*/  LOP3.LUT R12, R12, R3, RZ, 0x3c, !PT ;  /* 0x000000030c0c7212 */ /* 0x000fe200078e3cff */
[----:B------:R-:W-:Y:S06]  /*2570*/  @P2 BRA `(.L_x_36) ;  /* 0xfffffff000682947 */ /* 0x000fec000383ffff */
[----:B------:R-:W-:Y:S01]  /*2580*/  UIADD3 UR4, UPT, UPT, UR4, 0x88, URZ ;  /* 0x0000008804047890 */ /* 0x000fe2000fffe0ff */
[----:B------:R-:W-:-:S03]  /*2590*/  SHF.L.U32 R3, R15, 0x1f, RZ ;  /* 0x0000001f0f037819 */ /* 0x000fc600000006ff */
[----:B------:R-:W-:-:S09]  /*25a0*/  ULEA UR5, UR6, UR4, 0x3 ;  /* 0x0000000406057291 */ /* 0x000fd2000f8e18ff */
[----:B------:R-:W1:Y:S02]  /*25b0*/  SYNCS.PHASECHK.TRANS64.TRYWAIT P0, [UR5], R3 ;  /* 0x00000003ff0075a7 */ /* 0x000e640008001105 */
[----:B-1----:R-:W-:Y:S05]  /*25c0*/  @!P0 BRA `(.L_x_37) ;  /* 0x0000006000b88947 */ /* 0x002fea0003800000 */
.L_x_150:
[----:B------:R-:W-:-:S04]  /*25d0*/  UIADD3 UR6, UPT, UPT, UR6, 0x1, URZ ;  /* 0x0000000106067890 */ /* 0x000fc8000fffe0ff */
[----:B------:R-:W-:-:S04]  /*25e0*/  UISETP.NE.AND UP0, UPT, UR6, 0x11, UPT ;  /* 0x000000110600788c */ /* 0x000fc8000bf05270 */
[----:B------:R-:W-:Y:S02]  /*25f0*/  USEL UR7, URZ, 0x1, UP0 ;  /* 0x00000001ff077887 */ /* 0x000fe40008000000 */
[----:B------:R-:W-:-:S04]  /*2600*/  USEL UR6, UR6, URZ, UP0 ;  /* 0x000000ff06067287 */ /* 0x000fc80008000000 */
[----:B------:R-:W-:Y:S01]  /*2610*/  ULEA UR5, UR6, UR4, 0x3 ;  /* 0x0000000406057291 */ /* 0x000fe2000f8e18ff */
[----:B------:R-:W-:-:S04]  /*2620*/  LOP3.LUT R2, R15, UR7, RZ, 0x3c, !PT ;  /* 0x000000070f027c12 */ /* 0x000fc8000f8e3cff */
[----:B-1----:R-:W-:-:S04]  /*2630*/  SHF.L.U32 R3, R2, 0x1f, RZ ;  /* 0x0000001f02037819 */ /* 0x002fc800000006ff */
[----:B------:R-:W1:Y:S02]  /*2640*/  SYNCS.PHASECHK.TRANS64.TRYWAIT P0, [UR5], R3 ;  /* 0x00000003ff0075a7 */ /* 0x000e640008001105 */
[----:B-1----:R-:W-:Y:S05]  /*2650*/  @!P0 BRA `(.L_x_38) ;  /* 0x0000006000ac8947 */ /* 0x002fea0003800000 */
.L_x_152:
        /* <DEDUP_REMOVED lines=9> */
.L_x_154:
        /* <DEDUP_REMOVED lines=9> */
.L_x_156:
        /* <DEDUP_REMOVED lines=9> */
.L_x_158:
        /* <DEDUP_REMOVED lines=9> */
.L_x_160:
        /* <DEDUP_REMOVED lines=9> */
.L_x_162:
        /* <DEDUP_REMOVED lines=9> */
.L_x_164:
        /* <DEDUP_REMOVED lines=9> */
.L_x_166:
        /* <DEDUP_REMOVED lines=9> */
.L_x_168:
        /* <DEDUP_REMOVED lines=9> */
.L_x_170:
        /* <DEDUP_REMOVED lines=9> */
.L_x_172:
        /* <DEDUP_REMOVED lines=9> */
.L_x_174:
        /* <DEDUP_REMOVED lines=9> */
.L_x_176:
        /* <DEDUP_REMOVED lines=9> */
.L_x_178:
        /* <DEDUP_REMOVED lines=9> */
.L_x_180:
[----:B------:R-:W-:-:S04]  /*2e40*/  UIADD3 UR6, UPT, UPT, UR6, 0x1, URZ ;  /* 0x0000000106067890 */ /* 0x000fc8000fffe0ff */
[----:B------:R-:W-:-:S04]  /*2e50*/  UISETP.NE.AND UP0, UPT, UR6, 0x11, UPT ;  /* 0x000000110600788c */ /* 0x000fc8000bf05270 */
[----:B------:R-:W-:Y:S02]  /*2e60*/  USEL UR5, URZ, 0x1, UP0 ;  /* 0x00000001ff057887 */ /* 0x000fe40008000000 */
[----:B------:R-:W-:-:S04]  /*2e70*/  USEL UR6, UR6, URZ, UP0 ;  /* 0x000000ff06067287 */ /* 0x000fc80008000000 */
[----:B------:R-:W-:Y:S01]  /*2e80*/  ULEA UR6, UR6, UR4, 0x3 ;  /* 0x0000000406067291 */ /* 0x000fe2000f8e18ff */
[----:B-1----:R-:W-:-:S04]  /*2e90*/  LOP3.LUT R3, R2, UR5, RZ, 0x3c, !PT ;  /* 0x0000000502037c12 */ /* 0x002fc8000f8e3cff */
[----:B------:R-:W-:Y:S01]  /*2ea0*/  SHF.L.U32 R3, R3, 0x1f, RZ ;  /* 0x0000001f03037819 */ /* 0x000fe200000006ff */
[----:B----4-:R-:W-:-:S07]  /*2eb0*/  IMAD.U32 R0, RZ, RZ, UR6 ;  /* 0x00000006ff007e24 */ /* 0x010fce000f8e00ff */
.L_x_53:
[----:B-1----:R1:W2:Y:S02]  /*2ec0*/  SYNCS.PHASECHK.TRANS64.TRYWAIT P0, [R0+URZ], R3 ;  /* 0x00000003000075a7 */ /* 0x0022a400080011ff */
[----:B--2---:R-:W-:Y:S05]  /*2ed0*/  @!P0 NANOSLEEP.SYNCS 0x989680 ;  /* 0x009896800000895d */ /* 0x004fea0003900000 */
[----:B------:R-:W2:Y:S02]  /*2ee0*/  @!P0 SYNCS.PHASECHK.TRANS64 P0, [R0+URZ], R3 ;  /* 0x00000003000085a7 */ /* 0x000ea400080010ff */
[----:B--2---:R-:W-:Y:S05]  /*2ef0*/  @P0 EXIT ;  /* 0x000000000000094d */ /* 0x004fea0003800000 */
[----:B------:R-:W-:Y:S05]  /*2f00*/  BRA `(.L_x_53) ;  /* 0xfffffffc00ec7947 */ /* 0x000fea000383ffff */
.L_x_18:
[----:B------:R-:W-:-:S04]  /*2f10*/  UISETP.NE.AND UP1, UPT, UR37, URZ, UPT ;  /* 0x000000ff2500728c */ /* 0x000fc8000bf25270 */
[----:B------:R-:W-:-:S09]  /*2f20*/  UISETP.NE.OR UP1, UPT, UR8, 0x1, UP1 ;  /* 0x000000010800788c */ /* 0x000fd20008f25670 */
[----:B------:R-:W-:Y:S05]  /*2f30*/  BRA.U UP1, `(.L_x_54) ;  /* 0x0000000501487547 */ /* 0x000fea000b800000 */
[----:B------:R-:W-:Y:S01]  /*2f40*/  ISETP.NE.AND P2, PT, R2, RZ, PT ;  /* 0x000000ff0200720c */ /* 0x000fe20003f45270 */
[----:B------:R-:W-:Y:S01]  /*2f50*/  IMAD.MOV.U32 R12, RZ, RZ, 0x1 ;  /* 0x00000001ff0c7424 */ /* 0x000fe200078e00ff */
[----:B------:R-:W-:Y:S02]  /*2f60*/  CS2R R10, SRZ ;  /* 0x00000000000a7805 */ /* 0x000fe4000001ff00 */
[----:B------:R-:W-:Y:S01]  /*2f70*/  CS2R R8, SRZ ;  /* 0x0000000000087805 */ /* 0x000fe2000001ff00 */
[----:B------:R-:W-:Y:S01]  /*2f80*/  UMOV UR4, 0x400 ;  /* 0x0000040000047882 */ /* 0x000fe20000000000 */
[----:B------:R-:W-:Y:S01]  /*2f90*/  UMOV UR6, URZ ;  /* 0x000000ff00067c82 */ /* 0x000fe20008000000 */
[----:B------:R-:W-:-:S12]  /*2fa0*/  ULEA UR37, UR37, UR4, 0x18 ;  /* 0x0000000425257291 */ /* 0x000fd8000f8ec0ff */
.L_x_58:
[----:B------:R-:W-:Y:S02]  /*2fb0*/  LEA R0, R8, UR37, 0x3 ;  /* 0x0000002508007c11 */ /* 0x000fe4000f8e18ff */
[----:B------:R-:W-:-:S03]  /*2fc0*/  SHF.L.U32 R5, R9, 0x1f, RZ ;  /* 0x0000001f09057819 */ /* 0x000fc600000006ff */
[----:B------:R-:W-:Y:S01]  /*2fd0*/  VIADD R4, R0, 0x1d0 ;  /* 0x000001d000047836 */ /* 0x000fe20000000000 */
[----:B------:R-:W1:Y:S02]  /*2fe0*/  SYNCS.PHASECHK.TRANS64.TRYWAIT P0, [R0+URZ+0x1c0], R5 ;  /* 0x0001c005000075a7 */ /* 0x000e6400080011ff */
[----:B-1----:R-:W-:Y:S05]  /*2ff0*/  @!P0 BRA `(.L_x_55) ;  /* 0x0000005c00ac8947 */ /* 0x002fea0003800000 */
.L_x_181:
[----:B------:R-:W-:Y:S01]  /*3000*/  ULEA UR5, UR6, UR37, 0x3 ;  /* 0x0000002506057291 */ /* 0x000fe2000f8e18ff */
[----:B------:R-:W-:Y:S02]  /*3010*/  PRMT R4, RZ, 0x654, R4 ;  /* 0x00000654ff047816 */ /* 0x000fe40000000004 */
[----:B-1----:R-:W-:Y:S01]  /*3020*/  SHF.L.U32 R5, R12, 0x1f, RZ ;  /* 0x0000001f0c057819 */ /* 0x002fe200000006ff */
[----:B------:R-:W-:Y:S01]  /*3030*/  UIADD3 UR4, UPT, UPT, UR5, 0x160, URZ ;  /* 0x0000016005047890 */ /* 0x000fe2000fffe0ff */
[----:B------:R1:W-:Y:S05]  /*3040*/  SYNCS.ARRIVE.TRANS64.RED.A1T0 RZ, [R4+URZ], RZ ;  /* 0x000000ff04ff79a7 */ /* 0x0003ea00081004ff */
[----:B------:R-:W-:Y:S01]  /*3050*/  IMAD.U32 R7, RZ, RZ, UR4 ;  /* 0x00000004ff077e24 */ /* 0x000fe2000f8e00ff */
[----:B------:R-:W2:Y:S04]  /*3060*/  SYNCS.PHASECHK.TRANS64.TRYWAIT P0, [UR5+0x170], R5 ;  /* 0x00017005ff0075a7 */ /* 0x000ea80008001105 */
[----:B------:R-:W-:Y:S01]  /*3070*/  PRMT R6, R2, 0x654, R7 ;  /* 0x0000065402067816 */ /* 0x000fe20000000007 */
[----:B-1----:R-:W-:Y:S01]  /*3080*/  @!P2 IMAD.MOV.U32 R4, RZ, RZ, 0x10 ;  /* 0x00000010ff04a424 */ /* 0x002fe200078e00ff */
[----:B--2---:R-:W-:Y:S06]  /*3090*/  @!P0 BRA `(.L_x_56) ;  /* 0x0000005c00988947 */ /* 0x004fec0003800000 */
.L_x_183:
[----:B------:R-:W-:Y:S01]  /*30a0*/  ULEA UR4, UR6, UR37, 0x4 ;  /* 0x0000002506047291 */ /* 0x000fe2000f8e20ff */
[----:B------:R-:W-:Y:S01]  /*30b0*/  SEL R3, R6, R3, !P2 ;  /* 0x0000000306037207 */ /* 0x000fe20005000000 */
[----:B------:R-:W-:Y:S01]  /*30c0*/  UIADD3 UR5, UPT, UPT, UR5, 0x160, URZ ;  /* 0x0000016005057890 */ /* 0x000fe2000fffe0ff */
[----:B-1----:R-:W-:Y:S01]  /*30d0*/  LEA R0, R11, UR37, 0x3 ;  /* 0x000000250b007c11 */ /* 0x002fe2000f8e18ff */
[----:B------:R-:W-:Y:S01]  /*30e0*/  UIADD3 UR4, UPT, UPT, UR4, 0x1f0, URZ ;  /* 0x000001f004047890 */ /* 0x000fe2000fffe0ff */
[----:B------:R-:W-:Y:S01]  /*30f0*/  SHF.L.U32 R5, R10, 0x1f, RZ ;  /* 0x0000001f0a057819 */ /* 0x000fe200000006ff */
[----:B------:R1:W-:Y:S01]  /*3100*/  @!P2 SYNCS.ARRIVE.TRANS64.RED RZ, [R3+URZ], R4 ;  /* 0x0000000403ffa9a7 */ /* 0x0003e200080004ff */
[----:B------:R-:W-:Y:S01]  /*3110*/  UIADD3 UR6, UPT, UPT, UR6, 0x1, URZ ;  /* 0x0000000106067890 */ /* 0x000fe2000fffe0ff */
[----:B------:R-:W-:-:S03]  /*3120*/  VIADD R8, R8, 0x1 ;  /* 0x0000000108087836 */ /* 0x000fc60000000000 */
[----:B------:R-:W-:Y:S02]  /*3130*/  UISETP.NE.AND UP0, UPT, UR6, 0x2, UPT ;  /* 0x000000020600788c */ /* 0x000fe4000bf05270 */
[----:B------:R-:W-:Y:S06]  /*3140*/  UGETNEXTWORKID.BROADCAST [UR4], [UR5] ;  /* 0x00000000040073ca */ /* 0x000fec0008000100 */
[----:B------:R-:W-:Y:S01]  /*3150*/  USEL UR4, URZ, 0x1, UP0 ;  /* 0x00000001ff047887 */ /* 0x000fe20008000000 */
[----:B------:R-:W-:Y:S01]  /*3160*/  ISETP.NE.AND P0, PT, R8, 0x2, PT ;  /* 0x000000020800780c */ /* 0x000fe20003f05270 */
[----:B------:R-:W-:Y:S01]  /*3170*/  USEL UR6, UR6, URZ, UP0 ;  /* 0x000000ff06067287 */ /* 0x000fe20008000000 */
[----:B------:R-:W2:Y:S03]  /*3180*/  SYNCS.PHASECHK.TRANS64.TRYWAIT P1, [R0+URZ+0x160], R5 ;  /* 0x00016005000075a7 */ /* 0x000ea600080211ff */
[----:B------:R-:W-:Y:S01]  /*3190*/  LOP3.LUT R12, R12, UR4, RZ, 0x3c, !PT ;  /* 0x000000040c0c7c12 */ /* 0x000fe2000f8e3cff */
[----:B-12---:R-:W-:Y:S07]  /*31a0*/  @!P1 BRA `(.L_x_57) ;  /* 0x0000005c006c9947 */ /* 0x006fee0003800000 */
.L_x_184:
[C---:B------:R-:W-:Y:S01]  /*31b0*/  LEA R4, R11.reuse, UR37, 0x4 ;  /* 0x000000250b047c11 */ /* 0x040fe2000f8e20ff */
[----:B-1----:R-:W-:Y:S01]  /*31c0*/  VIADD R0, R0, 0x170 ;  /* 0x0000017000007836 */ /* 0x002fe20000000000 */
[----:B------:R-:W-:Y:S01]  /*31d0*/  SEL R8, R8, RZ, P0 ;  /* 0x000000ff08087207 */ /* 0x000fe20000000000 */
[----:B------:R-:W-:-:S03]  /*31e0*/  VIADD R11, R11, 0x1 ;  /* 0x000000010b0b7836 */ /* 0x000fc60000000000 */
[----:B------:R-:W1:Y:S01]  /*31f0*/  LDS.128 R4, [R4+0x1f0] ;  /* 0x0001f00004047984 */ /* 0x000e620000000c00 */
[----:B------:R-:W-:Y:S02]  /*3200*/  PRMT R0, RZ, 0x654, R0 ;  /* 0x00000654ff007816 */ /* 0x000fe40000000000 */
[C---:B------:R-:W-:Y:S01]  /*3210*/  ISETP.NE.AND P1, PT, R11.reuse, 0x2, PT ;  /* 0x000000020b00780c */ /* 0x040fe20003f25270 */
[----:B------:R-:W-:Y:S01]  /*3220*/  @!PT LDS RZ, [RZ] ;  /* 0x00000000fffff984 */ /* 0x000fe20000000800 */
[----:B------:R-:W-:Y:S01]  /*3230*/  @!PT LDS RZ, [RZ] ;  /* 0x00000000fffff984 */ /* 0x000fe20000000800 */
[----:B------:R-:W-:Y:S01]  /*3240*/  @!PT LDS RZ, [RZ] ;  /* 0x00000000fffff984 */ /* 0x000fe20000000800 */
[----:B------:R-:W-:Y:S01]  /*3250*/  @!PT LDS RZ, [RZ] ;  /* 0x00000000fffff984 */ /* 0x000fe20000000800 */
[----:B------:R2:W-:Y:S06]  /*3260*/  MEMBAR.ALL.CTA ;  /* 0x0000000000007992 */ /* 0x0005ec0000008000 */
[----:B--2---:R-:W2:Y:S01]  /*3270*/  FENCE.VIEW.ASYNC.S ;  /* 0x00000000000073c6 */ /* 0x004ea20000000000 */
[----:B------:R-:W-:Y:S01]  /*3280*/  SEL R11, R11, RZ, P1 ;  /* 0x000000ff0b0b7207 */ /* 0x000fe20000800000 */
[----:B--2---:R2:W-:Y:S01]  /*3290*/  SYNCS.ARRIVE.TRANS64.RED.A1T0 RZ, [R0+URZ], RZ ;  /* 0x000000ff00ff79a7 */ /* 0x0045e200081004ff */
[----:B-1----:R-:W-:-:S02]  /*32a0*/  LOP3.LUT P3, RZ, R6, 0x1, RZ, 0xc0, !PT ;  /* 0x0000000106ff7812 */ /* 0x002fc4000786c0ff */
[----:B------:R-:W-:-:S04]  /*32b0*/  SEL R5, RZ, 0x1, P1 ;  /* 0x00000001ff057807 */ /* 0x000fc80000800000 */
[----:B------:R-:W-:Y:S02]  /*32c0*/  LOP3.LUT R10, R10, R5, RZ, 0x3c, !PT ;  /* 0x000000050a0a7212 */ /* 0x000fe400078e3cff */
[----:B--2---:R-:W-:-:S04]  /*32d0*/  SEL R0, RZ, 0x1, P0 ;  /* 0x00000001ff007807 */ /* 0x004fc80000000000 */
[----:B------:R-:W-:Y:S01]  /*32e0*/  LOP3.LUT R9, R9, R0, RZ, 0x3c, !PT ;  /* 0x0000000009097212 */ /* 0x000fe200078e3cff */
[----:B------:R-:W-:Y:S06]  /*32f0*/  @P3 BRA `(.L_x_58) ;  /* 0xfffffffc002c3947 */ /* 0x000fec000383ffff */
[----:B------:R-:W-:Y:S01]  /*3300*/  ULEA UR5, UR6, UR37, 0x3 ;  /* 0x0000002506057291 */ /* 0x000fe2000f8e18ff */
[----:B------:R-:W-:-:S08]  /*3310*/  SHF.L.U32 R3, R12, 0x1f, RZ ;  /* 0x0000001f0c037819 */ /* 0x000fd000000006ff */
[----:B------:R-:W1:Y:S02]  /*3320*/  SYNCS.PHASECHK.TRANS64 P0, [UR5+0x170], R3 ;  /* 0x00017003ff0075a7 */ /* 0x000e640008001005 */
[----:B-1----:R-:W-:Y:S05]  /*3330*/  @P0 BRA `(.L_x_59) ;  /* 0x0000000000080947 */ /* 0x002fea0003800000 */
[----:B------:R-:W1:Y:S02]  /*3340*/  SYNCS.PHASECHK.TRANS64.TRYWAIT P0, [UR5+0x170], R3 ;  /* 0x00017003ff0075a7 */ /* 0x000e640008001105 */
[----:B-1----:R-:W-:Y:S05]  /*3350*/  @!P0 BRA `(.L_x_60) ;  /* 0x0000005c00148947 */ /* 0x002fea0003800000 */
.L_x_59:
[----:B------:R-:W-:-:S04]  /*3360*/  UIADD3 UR4, UPT, UPT, UR6, 0x1, URZ ;  /* 0x0000000106047890 */ /* 0x000fc8000fffe0ff */
[----:B------:R-:W-:-:S04]  /*3370*/  UISETP.NE.AND UP0, UPT, UR4, 0x2, UPT ;  /* 0x000000020400788c */ /* 0x000fc8000bf05270 */
[----:B------:R-:W-:Y:S02]  /*3380*/  USEL UR7, URZ, 0x1, UP0 ;  /* 0x00000001ff077887 */ /* 0x000fe40008000000 */
[----:B------:R-:W-:-:S04]  /*3390*/  USEL UR4, UR4, URZ, UP0 ;  /* 0x000000ff04047287 */ /* 0x000fc80008000000 */
[----:B------:R-:W-:Y:S01]  /*33a0*/  ULEA UR4, UR4, UR37, 0x3 ;  /* 0x0000002504047291 */ /* 0x000fe2000f8e18ff */
[----:B-1----:R-:W-:-:S04]  /*33b0*/  LOP3.LUT R3, R12, UR7, RZ, 0x3c, !PT ;  /* 0x000000070c037c12 */ /* 0x002fc8000f8e3cff */
[----:B------:R-:W-:-:S04]  /*33c0*/  SHF.L.U32 R0, R3, 0x1f, RZ ;  /* 0x0000001f03007819 */ /* 0x000fc800000006ff */
[----:B------:R-:W1:Y:S02]  /*33d0*/  SYNCS.PHASECHK.TRANS64 P0, [UR4+0x170], R0 ;  /* 0x00017000ff0075a7 */ /* 0x000e640008001004 */
[----:B-1----:R-:W-:Y:S05]  /*33e0*/  @P0 EXIT ;  /* 0x000000000000094d */ /* 0x002fea0003800000 */
[----:B------:R-:W-:Y:S02]  /*33f0*/  SHF.L.U32 R3, R3, 0x1f, RZ ;  /* 0x0000001f03037819 */ /* 0x000fe400000006ff */
[----:B------:R-:W-:-:S07]  /*3400*/  MOV R0, UR4 ;  /* 0x0000000400007c02 */ /* 0x000fce0008000f00 */
.L_x_61:
[----:B-1----:R1:W2:Y:S02]  /*3410*/  SYNCS.PHASECHK.TRANS64.TRYWAIT P0, [R0+URZ+0x170], R3 ;  /* 0x00017003000075a7 */ /* 0x0022a400080011ff */
[----:B--2---:R-:W-:Y:S05]  /*3420*/  @!P0 NANOSLEEP.SYNCS 0x989680 ;  /* 0x009896800000895d */ /* 0x004fea0003900000 */
[----:B------:R-:W2:Y:S02]  /*3430*/  @!P0 SYNCS.PHASECHK.TRANS64 P0, [R0+URZ+0x170], R3 ;  /* 0x00017003000085a7 */ /* 0x000ea400080010ff */
[----:B--2---:R-:W-:Y:S05]  /*3440*/  @P0 EXIT ;  /* 0x000000000000094d */ /* 0x004fea0003800000 */
[----:B------:R-:W-:Y:S05]  /*3450*/  BRA `(.L_x_61) ;  /* 0xfffffffc00ec7947 */ /* 0x000fea000383ffff */
.L_x_54:
[----:B------:R-:W-:-:S09]  /*3460*/  UISETP.NE.AND UP1, UPT, UR8, URZ, UPT ;  /* 0x000000ff0800728c */ /* 0x000fd2000bf25270 */
[----:B------:R-:W-:Y:S05]  /*3470*/  BRA.U UP1, `(.L_x_62) ;  /* 0x0000000d01907547 */ /* 0x000fea000b800000 */
[----:B------:R-:W-:Y:S01]  /*3480*/  UMOV UR4, 0x40 ;  /* 0x0000004000047882 */ /* 0x000fe20000000000 */
[----:B------:R-:W-:Y:S01]  /*3490*/  NOP ;  /* 0x0000000000007918 */ /* 0x000fe20000000000 */
[----:B------:R-:W-:Y:S01]  /*34a0*/  ULEA UR4, UR37, UR4, 0x18 ;  /* 0x0000000425047291 */ /* 0x000fe2000f8ec0ff */
[----:B------:R-:W-:Y:S02]  /*34b0*/  UMOV UR5, 0x400 ;  /* 0x0000040000057882 */ /* 0x000fe40000000000 */
[----:B------:R-:W-:-:S06]  /*34c0*/  ULEA UR37, UR37, UR5, 0x18 ;  /* 0x0000000525257291 */ /* 0x000fcc000f8ec0ff */
[----:B------:R-:W1:Y:S02]  /*34d0*/  LDS.U8 R0, [UR4+0x1c] ;  /* 0x00001c04ff007984 */ /* 0x000e640008000000 */
[----:B-1----:R-:W-:-:S13]  /*34e0*/  ISETP.NE.AND P0, PT, R0, RZ, PT ;  /* 0x000000ff0000720c */ /* 0x002fda0003f05270 */
[----:B------:R-:W-:Y:S05]  /*34f0*/  @P0 BRA `(.L_x_63) ;  /* 0x0000000000580947 */ /* 0x000fea0003800000 */
[----:B------:R-:W-:-:S13]  /*3500*/  ELECT P0, URZ, PT ;  /* 0x0000000000ff782f */ /* 0x000fda0003800000 */
[----:B------:R-:W-:Y:S05]  /*3510*/  @!P0 BRA `(.L_x_64) ;  /* 0x0000000000608947 */ /* 0x000fea0003800000 */
[----:B------:R-:W-:Y:S01]  /*3520*/  UMOV UR5, 0x10 ;  /* 0x0000001000057882 */ /* 0x000fe20000000000 */
[----:B------:R-:W-:Y:S01]  /*3530*/  HFMA2 R0, -RZ, RZ, 0, 5.9604644775390625e-08 ;  /* 0x00000001ff007431 */ /* 0x000fe200000001ff */
[----:B------:R-:W-:-:S03]  /*3540*/  MOV R2, 0xffff ;  /* 0x0000ffff00027802 */ /* 0x000fc60000000f00 */
[----:B------:R-:W-:Y:S04]  /*3550*/  DEPBAR.LE SB1, 0x36 ;  /* 0x00009d800000791a */ /* 0x000fe80000000000 */
[----:B------:R-:W1:Y:S02]  /*3560*/  UTCATOMSWS.FIND_AND_SET.ALIGN UP0, UR5, UR5 ;  /* 0x00000005000575e3 */ /* 0x000e640008000800 */
[----:B-1----:R-:W-:Y:S01]  /*3570*/  MOV R3, UR5 ;  /* 0x0000000500037c02 */ /* 0x002fe20008000f00 */
[----:B------:R-:W-:Y:S06]  /*3580*/  BRA.U UP0, `(.L_x_65) ;  /* 0x0000000100187547 */ /* 0x000fec000b800000 */
.L_x_66:
[----:B------:R-:W-:Y:S05]  /*3590*/  NANOSLEEP 0x64 ;  /* 0x000000640000795d */ /* 0x000fea0003800000 */
[----:B------:R-:W-:-:S05]  /*35a0*/  UMOV UR5, 0x10 ;  /* 0x0000001000057882 */ /* 0x000fca0000000000 */
[----:B------:R-:W-:Y:S04]  /*35b0*/  DEPBAR.LE SB1, 0x36 ;  /* 0x00009d800000791a */ /* 0x000fe80000000000 */
[----:B------:R-:W1:Y:S02]  /*35c0*/  UTCATOMSWS.FIND_AND_SET.ALIGN UP0, UR5, UR5 ;  /* 0x00000005000575e3 */ /* 0x000e640008000800 */
[----:B-1----:R-:W-:Y:S01]  /*35d0*/  MOV R3, UR5 ;  /* 0x0000000500037c02 */ /* 0x002fe20008000f00 */
[----:B------:R-:W-:Y:S05]  /*35e0*/  BRA.U !UP0, `(.L_x_66) ;  /* 0xfffffffd08e87547 */ /* 0x000fea000b83ffff */
.L_x_65:
[-C--:B------:R-:W-:Y:S02]  /*35f0*/  SHF.L.U32 R2, R2, R3.reuse, RZ ;  /* 0x0000000302027219 */ /* 0x080fe400000006ff */
[----:B------:R-:W-:Y:S01]  /*3600*/  SHF.L.U32 R0, R0, R3, RZ ;  /* 0x0000000300007219 */ /* 0x000fe200000006ff */
[----:B------:R-:W-:Y:S02]  /*3610*/  IMAD.SHL.U32 R3, R3, 0x20, RZ ;  /* 0x0000002003037824 */ /* 0x000fe400078e00ff */
[----:B------:R1:W-:Y:S04]  /*3620*/  ATOMS.OR RZ, [UR4+0x14], R2 ;  /* 0x00001402ffff798c */ /* 0x0003e8000b000004 */
[----:B------:R1:W-:Y:S04]  /*3630*/  ATOMS.OR RZ, [UR4+0x18], R0 ;  /* 0x00001800ffff798c */ /* 0x0003e8000b000004 */
[----:B------:R1:W-:Y:S01]  /*3640*/  STS [UR37+0x210], R3 ;  /* 0x00021003ff007988 */ /* 0x0003e20008000825 */
[----:B------:R-:W-:Y:S05]  /*3650*/  BRA `(.L_x_64) ;  /* 0x0000000000107947 */ /* 0x000fea0003800000 */
.L_x_63:
[----:B------:R-:W-:Y:S02]  /*3660*/  MOV R0, 0xffffffff ;  /* 0xffffffff00007802 */ /* 0x000fe40000000f00 */
[----:B------:R-:W-:-:S03]  /*3670*/  MOV R2, 0x36a0 ;  /* 0x000036a000027802 */ /* 0x000fc60000000f00 */
[----:B------:R1:W-:Y:S04]  /*3680*/  STS [UR37+0x210], R0 ;  /* 0x00021000ff007988 */ /* 0x0003e80008000825 */
[----:B-1-3-5:R-:W-:Y:S05]  /*3690*/  CALL.REL.NOINC `($__internal_1_$__cuda_sm10x_tcgen05_guardrail_trap_phase_invalid_during_alloc) ;  /* 0x00000060005c7944 */ /* 0x02afea0003c00000 */
.L_x_64:
[----:B------:R-:W-:Y:S05]  /*36a0*/  WARPSYNC.ALL ;  /* 0x0000000000007948 */ /* 0x000fea0003800000 */
[----:B------:R-:W2:Y:S01]  /*36b0*/  S2UR UR6, SR_CgaCtaId ;  /* 0x00000000000679c3 */ /* 0x000ea20000008800 */
[----:B------:R-:W-:Y:S01]  /*36c0*/  UMOV UR4, 0x400 ;  /* 0x0000040000047882 */ /* 0x000fe20000000000 */
[----:B------:R-:W-:-:S06]  /*36d0*/  NOP ;  /* 0x0000000000007918 */ /* 0x000fcc0000000000 */
[----:B------:R-:W-:Y:S06]  /*36e0*/  BAR.ARV 0x6, 0xa0 ;  /* 0x0182800000007b1d */ /* 0x000fec0000002000 */
[----:B------:R-:W4:Y:S01]  /*36f0*/  LDCU UR7, c[0x0][0x38c] ;  /* 0x00007180ff0777ac */ /* 0x000f220008000800 */
[----:B------:R-:W-:Y:S01]  /*3700*/  IMAD.MOV.U32 R11, RZ, RZ, 0x1 ;  /* 0x00000001ff0b7424 */ /* 0x000fe200078e00ff */
[----:B------:R-:W-:Y:S01]  /*3710*/  CS2R R8, SRZ ;  /* 0x0000000000087805 */ /* 0x000fe2000001ff00 */
[----:B------:R-:W-:Y:S01]  /*3720*/  IMAD.MOV.U32 R10, RZ, RZ, RZ ;  /* 0x000000ffff0a7224 */ /* 0x000fe200078e00ff */
[----:B------:R-:W-:Y:S01]  /*3730*/  UMOV UR17, URZ ;  /* 0x000000ff00117c82 */ /* 0x000fe20008000000 */
[----:B------:R-:W-:Y:S01]  /*3740*/  UMOV UR16, URZ ;  /* 0x000000ff00107c82 */ /* 0x000fe20008000000 */
[----:B------:R-:W-:Y:S01]  /*3750*/  UMOV UR22, 0x0 ;  /* 0x0000000000167882 */ /* 0x000fe20000000000 */
[----:B------:R-:W-:Y:S01]  /*3760*/  UMOV UR23, 0x4218490 ;  /* 0x0421849000177882 */ /* 0x000fe20000000000 */
[----:B------:R-:W-:Y:S01]  /*3770*/  UMOV UR20, 0x0 ;  /* 0x0000000000147882 */ /* 0x000fe20000000000 */
[----:B------:R-:W-:Y:S01]  /*3780*/  UMOV UR21, 0x4218490 ;  /* 0x0421849000157882 */ /* 0x000fe20000000000 */
[----:B--2---:R-:W-:Y:S01]  /*3790*/  ULEA UR6, UR6, UR4, 0x18 ;  /* 0x0000000406067291 */ /* 0x004fe2000f8ec0ff */
[----:B------:R-:W2:Y:S03]  /*37a0*/  LDCU UR4, c[0x0][0x38c] ;  /* 0x00007180ff0477ac */ /* 0x000ea60008000800 */
[----:B------:R-:W-:-:S02]  /*37b0*/  UIADD3 UR11, UPT, UPT, UR6, 0x15600, URZ ;  /* 0x00015600060b7890 */ /* 0x000fc4000fffe0ff */
[----:B----4-:R-:W-:-:S03]  /*37c0*/  UIADD3 UR7, UPT, UPT, UR7, 0x1f, URZ ;  /* 0x0000001f07077890 */ /* 0x010fc6000fffe0ff */
[----:B-1----:R-:W1:Y:S01]  /*37d0*/  LDS R0, [UR6+0x210] ;  /* 0x00021006ff007984 */ /* 0x002e620008000800 */
[----:B------:R-:W-:Y:S02]  /*37e0*/  UIADD3 UR18, UPT, UPT, UR6, 0x4600, URZ ;  /* 0x0000460006127890 */ /* 0x000fe4000fffe0ff */
[----:B------:R-:W-:Y:S02]  /*37f0*/  USHF.R.S32.HI UR5, URZ, 0x1f, UR7 ;  /* 0x0000001fff057899 */ /* 0x000fe40008011407 */
[----:B------:R-:W-:Y:S02]  /*3800*/  USHF.R.U32.HI UR11, URZ, 0x4, UR11 ;  /* 0x00000004ff0b7899 */ /* 0x000fe4000801160b */
[----:B------:R-:W-:Y:S02]  /*3810*/  ULEA.HI UR5, UR5, UR7, URZ, 0x5 ;  /* 0x0000000705057291 */ /* 0x000fe4000f8f28ff */
[----:B------:R-:W-:Y:S02]  /*3820*/  USHF.R.U32.HI UR18, URZ, 0x4, UR18 ;  /* 0x00000004ff127899 */ /* 0x000fe40008011612 */
[----:B------:R-:W-:-:S02]  /*3830*/  USHF.R.S32.HI UR5, URZ, 0x5, UR5 ;  /* 0x00000005ff057899 */ /* 0x000fc40008011405 */
[----:B------:R-:W-:Y:S02]  /*3840*/  ULOP3.LUT UR11, UR11, 0x3fff, URZ, 0xc0, !UPT ;  /* 0x00003fff0b0b7892 */ /* 0x000fe4000f8ec0ff */
[----:B------:R-:W-:Y:S02]  /*3850*/  UISETP.LT.AND UP0, UPT, UR5, 0x1, UPT ;  /* 0x000000010500788c */ /* 0x000fe4000bf01270 */
[----:B------:R-:W-:Y:S02]  /*3860*/  ULOP3.LUT UR18, UR18, 0x3fff, URZ, 0xc0, !UPT ;  /* 0x00003fff12127892 */ /* 0x000fe4000f8ec0ff */
[----:B------:R-:W-:Y:S02]  /*3870*/  USEL UR10, UR5, 0x1, !UP0 ;  /* 0x00000001050a7887 */ /* 0x000fe4000c000000 */
[----:B------:R-:W-:Y:S02]  /*3880*/  ULOP3.LUT UR11, UR11, 0x1000000, URZ, 0xfc, !UPT ;  /* 0x010000000b0b7892 */ /* 0x000fe4000f8efcff */
[----:B------:R-:W-:-:S02]  /*3890*/  UIADD3 UR10, UPT, UPT, -UR10, URZ, URZ ;  /* 0x000000ff0a0a7290 */ /* 0x000fc4000fffe1ff */
[----:B--2---:R-:W-:Y:S01]  /*38a0*/  UISETP.GE.AND UP3, UPT, UR4, 0x1, UPT ;  /* 0x000000010400788c */ /* 0x004fe2000bf66270 */
[----:B-1----:R-:W-:-:S15]  /*38b0*/  R2UR UR19, R0 ;  /* 0x00000000001372ca */ /* 0x002fde00000e0000 */
.L_x_73:
[----:B------:R-:W-:Y:S02]  /*38c0*/  LEA R0, R10, UR6, 0x3 ;  /* 0x000000060a007c11 */ /* 0x000fe4000f8e18ff */
[----:B------:R-:W-:Y:S02]  /*38d0*/  SHF.L.U32 R5, R9, 0x1f, RZ ;  /* 0x0000001f09057819 */ /* 0x000fe400000006ff */
[----:B------:R-:W-:Y:S01]  /*38e0*/  PLOP3.LUT P0, PT, PT, PT, UP3, 0x80, 0x8 ;  /* 0x000000000008781c */ /* 0x000fe20003f0f038 */
[----:B------:R-:W-:Y:S01]  /*38f0*/  VIADD R3, R0, 0x170 ;  /* 0x0000017000037836 */ /* 0x000fe20000000000 */
[----:B-1----:R-:W1:Y:S02]  /*3900*/  SYNCS.PHASECHK.TRANS64.TRYWAIT P1, [R0+URZ+0x160], R5 ;  /* 0x00016005000075a7 */ /* 0x002e6400080211ff */
[----:B-1--4-:R-:W-:Y:S09]  /*3910*/  @!P1 BRA `(.L_x_67) ;  /* 0x0000005400bc9947 */ /* 0x012ff20003800000 */
.L_x_186:
[----:B------:R-:W-:Y:S01]  /*3920*/  LEA R4, R10, UR6, 0x4 ;  /* 0x000000060a047c11 */ /* 0x000fe2000f8e20ff */
[----:B------:R-:W-:Y:S01]  /*3930*/  @UP3 ULEA UR4, UR16, UR6, 0x3 ;  /* 0x0000000610043291 */ /* 0x000fe2000f8e18ff */
[----:B------:R-:W-:Y:S01]  /*3940*/  PLOP3.LUT P2, PT, PT, PT, PT, 0x80, 0x8 ;  /* 0x000000000008781c */ /* 0x000fe20003f4f070 */
[----:B------:R-:W-:Y:S01]  /*3950*/  ULEA UR8, UR17, UR6, 0x3 ;  /* 0x0000000611087291 */ /* 0x000fe2000f8e18ff */
[----:B------:R-:W-:Y:S02]  /*3960*/  PRMT R3, RZ, 0x654, R3 ;  /* 0x00000654ff037816 */ /* 0x000fe40000000003 */
[----:B-1----:R-:W1:Y:S01]  /*3970*/  LDS.128 R4, [R4+0x1f0] ;  /* 0x0001f00004047984 */ /* 0x002e620000000c00 */
[----:B------:R-:W-:Y:S02]  /*3980*/  @P0 SHF.L.U32 R2, R8, 0x1f, RZ ;  /* 0x0000001f08020819 */ /* 0x000fe400000006ff */
[----:B------:R-:W-:Y:S01]  /*3990*/  SHF.L.U32 R0, R11, 0x1f, RZ ;  /* 0x0000001f0b007819 */ /* 0x000fe200000006ff */
[----:B------:R-:W-:Y:S01]  /*39a0*/  @!PT LDS RZ, [RZ] ;  /* 0x00000000fffff984 */ /* 0x000fe20000000800 */
[----:B------:R-:W-:Y:S01]  /*39b0*/  @!PT LDS RZ, [RZ] ;  /* 0x00000000fffff984 */ /* 0x000fe20000000800 */
[----:B------:R-:W-:Y:S01]  /*39c0*/  @!PT LDS RZ, [RZ] ;  /* 0x00000000fffff984 */ /* 0x000fe20000000800 */
[----:B------:R-:W-:Y:S01]  /*39d0*/  @!PT LDS RZ, [RZ] ;  /* 0x00000000fffff984 */ /* 0x000fe20000000800 */
[----:B------:R2:W-:Y:S06]  /*39e0*/  MEMBAR.ALL.CTA ;  /* 0x0000000000007992 */ /* 0x0005ec0000008000 */
[----:B--2---:R-:W2:Y:S02]  /*39f0*/  FENCE.VIEW.ASYNC.S ;  /* 0x00000000000073c6 */ /* 0x004ea40000000000 */
[----:B--2---:R2:W-:Y:S01]  /*3a00*/  SYNCS.ARRIVE.TRANS64.RED.A1T0 RZ, [R3+URZ], RZ ;  /* 0x000000ff03ff79a7 */ /* 0x0045e200081004ff */
[----:B------:R2:W4:Y:S01]  /*3a10*/  @P0 SYNCS.PHASECHK.TRANS64.TRYWAIT P2, [UR4], R2 ;  /* 0x00000002ff0005a7 */ /* 0x0005220008041104 */
[----:B------:R-:W-:Y:S01]  /*3a20*/  ULEA.HI UR4, UR17, UR17, URZ, 0x1 ;  /* 0x0000001111047291 */ /* 0x000fe2000f8f08ff */
[----:B-1----:R-:W-:-:S03]  /*3a30*/  LOP3.LUT P1, RZ, R6, 0x1, RZ, 0xc0, !PT ;  /* 0x0000000106ff7812 */ /* 0x002fc6000782c0ff */
[----:B------:R-:W-:Y:S02]  /*3a40*/  USHF.L.U32 UR9, UR4, 0x6, URZ ;  /* 0x0000000604097899 */ /* 0x000fe400080006ff */
[----:B------:R-:W-:Y:S02]  /*3a50*/  ULOP3.LUT UR4, UR4, 0xffe, URZ, 0xc0, !UPT ;  /* 0x00000ffe04047892 */ /* 0x000fe4000f8ec0ff */
[----:B------:R-:W-:Y:S02]  /*3a60*/  ULOP3.LUT UR9, UR9, 0xffffff80, URZ, 0xc0, !UPT ;  /* 0xffffff8009097892 */ /* 0x000fe4000f8ec0ff */
[----:B------:R-:W-:Y:S02]  /*3a70*/  UIADD3 UR4, UPT, UPT, -UR4, UR17, URZ ;  /* 0x0000001104047290 */ /* 0x000fe4000fffe1ff */
[----:B------:R-:W-:Y:S01]  /*3a80*/  UIADD3 UR9, UPT, UPT, UR19, UR9, URZ ;  /* 0x0000000913097290 */ /* 0x000fe2000fffe0ff */
[----:B------:R-:W1:Y:S03]  /*3a90*/  SYNCS.PHASECHK.TRANS64.TRYWAIT P0, [UR8+0x1a0], R0 ;  /* 0x0001a000ff0075a7 */ /* 0x000e660008001108 */
[----:B------:R-:W-:Y:S01]  /*3aa0*/  ULEA UR9, UR4, UR9, 0x14 ;  /* 0x0000000904097291 */ /* 0x000fe2000f8ea0ff */
[----:B-12-4-:R-:W-:Y:S11]  /*3ab0*/  @!P0 BRA `(.L_x_68) ;  /* 0x0000005400688947 */ /* 0x016ff60003800000 */
.L_x_188:
[----:B------:R-:W-:Y:S01]  /*3ac0*/  IADD3 R10, PT, PT, R10, 0x1, RZ ;  /* 0x000000010a0a7810 */ /* 0x000fe20007ffe0ff */
[----:B------:R-:W-:Y:S06]  /*3ad0*/  BRA.U !UP3, `(.L_x_69) ;  /* 0x000000010b987547 */ /* 0x000fec000b800000 */
[----:B------:R-:W-:Y:S01]  /*3ae0*/  UPLOP3.LUT UP4, UPT, UPT, UPT, UPT, 0x40, 0x4 ;  /* 0x000000000004789c */ /* 0x000fe20003f8e870 */
[----:B------:R-:W-:Y:S01]  /*3af0*/  UMOV UR15, UR10 ;  /* 0x0000000a000f7c82 */ /* 0x000fe20008000000 */
[----:B------:R-:W-:Y:S01]  /*3b00*/  UMOV UR14, UR5 ;  /* 0x00000005000e7c82 */ /* 0x000fe20008000000 */
[----:B------:R-:W-:-:S08]  /*3b10*/  UMOV UR13, UR16 ;  /* 0x00000010000d7c82 */ /* 0x000fd00008000000 */
.L_x_72:
[----:B------:R-:W-:Y:S02]  /*3b20*/  UIADD3 UR15, UPT, UPT, UR15, 0x1, URZ ;  /* 0x000000010f0f7890 */ /* 0x000fe4000fffe0ff */
[----:B--2---:R-:W-:Y:S02]  /*3b30*/  ULEA UR7, UR13, UR6, 0x3 ;  /* 0x000000060d077291 */ /* 0x004fe4000f8e18ff */
[----:B------:R-:W-:Y:S01]  /*3b40*/  UISETP.NE.AND UP0, UPT, UR15, URZ, UPT ;  /* 0x000000ff0f00728c */ /* 0x000fe2000bf05270 */
[----:B----4-:R-:W-:Y:S10]  /*3b50*/  @P2 BRA `(.L_x_70) ;  /* 0x00000000000c2947 */ /* 0x010ff40003800000 */
[----:B-1----:R-:W-:Y:S04]  /*3b60*/  SHF.L.U32 R3, R8, 0x1f, RZ ;  /* 0x0000001f08037819 */ /* 0x002fe800000006ff */
[----:B------:R-:W1:Y:S02]  /*3b70*/  SYNCS.PHASECHK.TRANS64.TRYWAIT P0, [UR7], R3 ;  /* 0x00000003ff0075a7 */ /* 0x000e640008001107 */
[----:B-1----:R-:W-:Y:S05]  /*3b80*/  @!P0 BRA `(.L_x_71) ;  /* 0x00000054004c8947 */ /* 0x002fea0003800000 */
.L_x_70:
[----:B------:R-:W-:Y:S01]  /*3b90*/  UISETP.NE.AND UP1, UPT, UR14, 0x1, UPT ;  /* 0x000000010e00788c */ /* 0x000fe2000bf25270 */
[----:B------:R-:W-:Y:S01]  /*3ba0*/  PLOP3.LUT P2, PT, PT, PT, PT, 0x80, 0x8 ;  /* 0x000000000008781c */ /* 0x000fe20003f4f070 */
[----:B------:R-:W-:Y:S02]  /*3bb0*/  UIADD3 UR16, UPT, UPT, UR13, 0x1, URZ ;  /* 0x000000010d107890 */ /* 0x000fe4000fffe0ff */
[----:B------:R-:W-:Y:S02]  /*3bc0*/  ULEA UR24, UR13, UR18, 0x8 ;  /* 0x000000120d187291 */ /* 0x000fe4000f8e40ff */
[----:B------:R-:W-:Y:S01]  /*3bd0*/  UISETP.NE.AND UP2, UPT, UR16, 0x11, UPT ;  /* 0x000000111000788c */ /* 0x000fe2000bf45270 */
[----:B------:R-:W-:Y:S01]  /*3be0*/  PLOP3.LUT P0, PT, PT, PT, UP1, 0x80, 0x8 ;  /* 0x000000000008781c */ /* 0x000fe20003f0f018 */
[----:B------:R-:W-:Y:S02]  /*3bf0*/  ULEA UR26, UR13, UR11, 0x9 ;  /* 0x0000000b0d1a7291 */ /* 0x000fe4000f8e48ff */
[----:B------:R-:W-:Y:S02]  /*3c00*/  USEL UR12, URZ, 0x1, UP2 ;  /* 0x00000001ff0c7887 */ /* 0x000fe40009000000 */
[----:B------:R-:W-:Y:S02]  /*3c10*/  USEL UR16, UR16, URZ, UP2 ;  /* 0x000000ff10107287 */ /* 0x000fe40009000000 */
[----:B------:R-:W-:Y:S02]  /*3c20*/  UIADD3 UR30, UPT, UPT, UR24, 0x80, URZ ;  /* 0x00000080181e7890 */ /* 0x000fe4000fffe0ff */
[----:B------:R-:W-:Y:S01]  /*3c30*/  @UP1 ULEA UR4, UR16, UR6, 0x3 ;  /* 0x0000000610041291 */ /* 0x000fe2000f8e18ff */
[----:B------:R-:W-:Y:S01]  /*3c40*/  LOP3.LUT R8, R8, UR12, RZ, 0x3c, !PT ;  /* 0x0000000c08087c12 */ /* 0x000fe2000f8e3cff */
[----:B------:R-:W-:Y:S02]  /*3c50*/  UIADD3 UR28, UPT, UPT, UR26, 0x80, URZ ;  /* 0x000000801a1c7890 */ /* 0x000fe4000fffe0ff */
[----:B------:R-:W-:Y:S01]  /*3c60*/  UIADD3 UR7, UPT, UPT, UR7, 0x88, URZ ;  /* 0x0000008807077890 */ /* 0x000fe2000fffe0ff */
[----:B-1----:R-:W-:Y:S01]  /*3c70*/  @P0 SHF.L.U32 R0, R8, 0x1f, RZ ;  /* 0x0000001f08000819 */ /* 0x002fe200000006ff */
[----:B------:R-:W-:Y:S01]  /*3c80*/  UMOV UR25, 0x40004040 ;  /* 0x4000404000197882 */ /* 0x000fe20000000000 */
[----:B------:R-:W-:Y:S01]  /*3c90*/  UMOV UR27, 0x40004040 ;  /* 0x40004040001b7882 */ /* 0x000fe20000000000 */
[----:B------:R-:W-:Y:S01]  /*3ca0*/  UMOV UR31, 0x40004040 ;  /* 0x40004040001f7882 */ /* 0x000fe20000000000 */
[----:B------:R2:W4:Y:S01]  /*3cb0*/  @P0 SYNCS.PHASECHK.TRANS64.TRYWAIT P2, [UR4], R0 ;  /* 0x00000000ff0005a7 */ /* 0x0005220008041104 */
[----:B------:R-:W-:Y:S01]  /*3cc0*/  UIADD3 UR14, UPT, UPT, UR14, -0x1, URZ ;  /* 0xffffffff0e0e7890 */ /* 0x000fe2000fffe0ff */
[----:B------:R2:W-:Y:S01]  /*3cd0*/  UTCHMMA gdesc[UR24], gdesc[UR26], tmem[UR9], tmem[UR22], idesc[UR23], UP4 ;  /* 0x00ff161a180075ea */ /* 0x0005e2000a000009 */
[----:B------:R-:W-:Y:S01]  /*3ce0*/  UPLOP3.LUT UP4, UPT, UPT, UPT, UPT, 0x80, 0x8 ;  /* 0x000000000008789c */ /* 0x000fe20003f8f070 */
[----:B------:R-:W-:Y:S01]  /*3cf0*/  UMOV UR29, 0x40004040 ;  /* 0x40004040001d7882 */ /* 0x000fe20000000000 */
[----:B------:R-:W-:Y:S01]  /*3d00*/  UMOV UR13, UR16 ;  /* 0x00000010000d7c82 */ /* 0x000fe20008000000 */
[----:B------:R2:W-:Y:S01]  /*3d10*/  UTCHMMA gdesc[UR30], gdesc[UR28], tmem[UR9], tmem[UR20], idesc[UR21], UPT ;  /* 0x00ff141c1e0075ea */ /* 0x0005e2000b800009 */
[----:B------:R2:W-:Y:S01]  /*3d20*/  UTCBAR [UR7], URZ ;  /* 0x000000ff070073e9 */ /* 0x0005e200080000ff */
[----:B------:R-:W-:Y:S06]  /*3d30*/  BRA.U UP0, `(.L_x_72) ;  /* 0xfffffffd00787547 */ /* 0x000fec000b83ffff */
.L_x_69:
[----:B------:R-:W-:Y:S01]  /*3d40*/  UIADD3 UR17, UPT, UPT, UR17, 0x1, URZ ;  /* 0x0000000111117890 */ /* 0x000fe2000fffe0ff */
[C---:B------:R-:W-:Y:S01]  /*3d50*/  ISETP.NE.AND P0, PT, R10.reuse, 0x2, PT ;  /* 0x000000020a00780c */ /* 0x040fe20003f05270 */
[----:B------:R-:W-:Y:S02]  /*3d60*/  UIADD3 UR8, UPT, UPT, UR8, 0x180, URZ ;  /* 0x0000018008087890 */ /* 0x000fe4000fffe0ff */
[----:B------:R-:W-:Y:S01]  /*3d70*/  UISETP.NE.AND UP0, UPT, UR17, 0x4, UPT ;  /* 0x000000041100788c */ /* 0x000fe2000bf05270 */
[----:B-12---:R-:W-:Y:S02]  /*3d80*/  SEL R0, RZ, 0x1, P0 ;  /* 0x00000001ff007807 */ /* 0x006fe40000000000 */
[----:B------:R-:W-:Y:S01]  /*3d90*/  SEL R10, R10, RZ, P0 ;  /* 0x000000ff0a0a7207 */ /* 0x000fe20000000000 */
[----:B------:R-:W-:Y:S01]  /*3da0*/  USEL UR4, URZ, 0x1, UP0 ;  /* 0x00000001ff047887 */ /* 0x000fe20008000000 */
[----:B------:R-:W-:Y:S01]  /*3db0*/  LOP3.LUT R9, R9, R0, RZ, 0x3c, !PT ;  /* 0x0000000009097212 */ /* 0x000fe200078e3cff */
[----:B------:R-:W-:Y:S01]  /*3dc0*/  USEL UR17, UR17, URZ, UP0 ;  /* 0x000000ff11117287 */ /* 0x000fe20008000000 */
[----:B------:R1:W-:Y:S03]  /*3dd0*/  UTCBAR [UR8], URZ ;  /* 0x000000ff080073e9 */ /* 0x0003e600080000ff */
[----:B------:R-:W-:Y:S01]  /*3de0*/  LOP3.LUT R11, R11, UR4, RZ, 0x3c, !PT ;  /* 0x000000040b0b7c12 */ /* 0x000fe2000f8e3cff */
[----:B------:R-:W-:Y:S07]  /*3df0*/  @P1 BRA `(.L_x_73) ;  /* 0xfffffff800b01947 */ /* 0x000fee000383ffff */
[----:B------:R-:W2:Y:S01]  /*3e00*/  S2UR UR4, SR_CgaCtaId ;  /* 0x00000000000479c3 */ /* 0x000ea20000008800 */
[----:B------:R-:W-:Y:S01]  /*3e10*/  ELECT P0, URZ, PT ;  /* 0x0000000000ff782f */ /* 0x000fe20003800000 */
[----:B------:R-:W-:Y:S01]  /*3e20*/  IMAD.MOV.U32 R0, RZ, RZ, 0x1 ;  /* 0x00000001ff007424 */ /* 0x000fe200078e00ff */
[----:B------:R-:W-:Y:S01]  /*3e30*/  UIADD3 UR6, UPT, UPT, UR6, 0x1a0, URZ ;  /* 0x000001a006067890 */ /* 0x000fe2000fffe0ff */
[----:B------:R-:W-:Y:S01]  /*3e40*/  SHF.L.U32 R3, R11, 0x1f, RZ ;  /* 0x0000001f0b037819 */ /* 0x000fe200000006ff */
[----:B------:R-:W-:-:S03]  /*3e50*/  UMOV UR5, 0x40 ;  /* 0x0000004000057882 */ /* 0x000fc60000000000 */
[----:B------:R-:W-:Y:S01]  /*3e60*/  UVIRTCOUNT.DEALLOC.SMPOOL 0x80 ;  /* 0x000000800000784c */ /* 0x000fe20000000000 */
[----:B--2---:R-:W-:Y:S02]  /*3e70*/  ULEA UR4, UR4, UR5, 0x18 ;  /* 0x0000000504047291 */ /* 0x004fe4000f8ec0ff */
[----:B------:R-:W-:-:S07]  /*3e80*/  ULEA UR5, UR17, UR6, 0x3 ;  /* 0x0000000611057291 */ /* 0x000fce000f8e18ff */
[----:B------:R2:W-:Y:S02]  /*3e90*/  @P0 STS.U8 [UR4+0x1c], R0 ;  /* 0x00001c00ff000988 */ /* 0x0005e40008000004 */
[----:B------:R-:W3:Y:S02]  /*3ea0*/  SYNCS.PHASECHK.TRANS64.TRYWAIT P0, [UR5], R3 ;  /* 0x00000003ff0075a7 */ /* 0x000ee40008001105 */
[----:B--23--:R-:W-:Y:S05]  /*3eb0*/  @!P0 BRA `(.L_x_74) ;  /* 0x0000005000988947 */ /* 0x00cfea0003800000 */
.L_x_191:
[----:B------:R-:W-:-:S04]  /*3ec0*/  UIADD3 UR7, UPT, UPT, UR17, 0x1, URZ ;  /* 0x0000000111077890 */ /* 0x000fc8000fffe0ff */
[----:B------:R-:W-:-:S04]  /*3ed0*/  UISETP.NE.AND UP0, UPT, UR7, 0x4, UPT ;  /* 0x000000040700788c */ /* 0x000fc8000bf05270 */
[----:B-1----:R-:W-:Y:S02]  /*3ee0*/  USEL UR8, URZ, 0x1, UP0 ;  /* 0x00000001ff087887 */ /* 0x002fe40008000000 */
[----:B------:R-:W-:-:S04]  /*3ef0*/  USEL UR7, UR7, URZ, UP0 ;  /* 0x000000ff07077287 */ /* 0x000fc80008000000 */
[----:B------:R-:W-:Y:S01]  /*3f00*/  ULEA UR5, UR7, UR6, 0x3 ;  /* 0x0000000607057291 */ /* 0x000fe2000f8e18ff */
[----:B------:R-:W-:-:S04]  /*3f10*/  LOP3.LUT R2, R11, UR8, RZ, 0x3c, !PT ;  /* 0x000000080b027c12 */ /* 0x000fc8000f8e3cff */
[----:B--2---:R-:W-:-:S04]  /*3f20*/  SHF.L.U32 R3, R2, 0x1f, RZ ;  /* 0x0000001f02037819 */ /* 0x004fc800000006ff */
[----:B------:R-:W1:Y:S02]  /*3f30*/  SYNCS.PHASECHK.TRANS64.TRYWAIT P0, [UR5], R3 ;  /* 0x00000003ff0075a7 */ /* 0x000e640008001105 */
[----:B-1----:R-:W-:Y:S05]  /*3f40*/  @!P0 BRA `(.L_x_75) ;  /* 0x00000050008c8947 */ /* 0x002fea0003800000 */
.L_x_193:
        /* <DEDUP_REMOVED lines=9> */
.L_x_195:
[----:B------:R-:W-:-:S04]  /*3fe0*/  UIADD3 UR7, UPT, UPT, UR7, 0x1, URZ ;  /* 0x0000000107077890 */ /* 0x000fc8000fffe0ff */
[----:B------:R-:W-:-:S04]  /*3ff0*/  UISETP.NE.AND UP0, UPT, UR7, 0x4, UPT ;  /* 0x000000040700788c */ /* 0x000fc8000bf05270 */
[----:B------:R-:W-:Y:S02]  /*4000*/  USEL UR5, URZ, 0x1, UP0 ;  /* 0x00000001ff057887 */ /* 0x000fe40008000000 */
[----:B------:R-:W-:-:S04]  /*4010*/  USEL UR7, UR7, URZ, UP0 ;  /* 0x000000ff07077287 */ /* 0x000fc80008000000 */
[----:B------:R-:W-:Y:S01]  /*4020*/  ULEA UR7, UR7, UR6, 0x3 ;  /* 0x0000000607077291 */ /* 0x000fe2000f8e18ff */
[----:B-1----:R-:W-:-:S04]  /*4030*/  LOP3.LUT R3, R2, UR5, RZ, 0x3c, !PT ;  /* 0x0000000502037c12 */ /* 0x002fc8000f8e3cff */
[----:B------:R-:W-:-:S04]  /*4040*/  SHF.L.U32 R3, R3, 0x1f, RZ ;  /* 0x0000001f03037819 */ /* 0x000fc800000006ff */
[----:B------:R-:W1:Y:S02]  /*4050*/  SYNCS.PHASECHK.TRANS64.TRYWAIT P0, [UR7], R3 ;  /* 0x00000003ff0075a7 */ /* 0x000e640008001107 */
[----:B-1----:R-:W-:Y:S05]  /*4060*/  @!P0 BRA `(.L_x_77) ;  /* 0x0000005000748947 */ /* 0x002fea0003800000 */
.L_x_197:
[----:B------:R-:W-:Y:S01]  /*4070*/  NOP ;  /* 0x0000000000007918 */ /* 0x000fe20000000000 */
[----:B-1----:R-:W1:Y:S01]  /*4080*/  LDS R0, [UR4+0x14] ;  /* 0x00001404ff007984 */ /* 0x002e620008000800 */
[----:B------:R-:W-:Y:S01]  /*4090*/  ULOP3.LUT UR6, UR19, 0xffff, URZ, 0xc0, !UPT ;  /* 0x0000ffff13067892 */ /* 0x000fe2000f8ec0ff */
[----:B------:R-:W-:Y:S01]  /*40a0*/  UMOV UR8, 0xffff ;  /* 0x0000ffff00087882 */ /* 0x000fe20000000000 */
[----:B------:R-:W-:Y:S02]  /*40b0*/  UMOV UR5, 0x1 ;  /* 0x0000000100057882 */ /* 0x000fe40000000000 */
[----:B------:R-:W-:-:S04]  /*40c0*/  USHF.R.U32.HI UR6, URZ, 0x5, UR6 ;  /* 0x00000005ff067899 */ /* 0x000fc80008011606 */
[----:B------:R-:W-:Y:S02]  /*40d0*/  USHF.L.U32 UR8, UR8, UR6, URZ ;  /* 0x0000000608087299 */ /* 0x000fe400080006ff */
[----:B------:R-:W-:-:S04]  /*40e0*/  USHF.L.U32 UR5, UR5, UR6, URZ ;  /* 0x0000000605057299 */ /* 0x000fc800080006ff */
[----:B-1----:R-:W-:-:S04]  /*40f0*/  LOP3.LUT R0, R0, UR8, RZ, 0xc0, !PT ;  /* 0x0000000800007c12 */ /* 0x002fc8000f8ec0ff */
[----:B------:R-:W-:-:S13]  /*4100*/  ISETP.NE.AND P0, PT, R0, UR8, PT ;  /* 0x0000000800007c0c */ /* 0x000fda000bf05270 */
[----:B------:R-:W-:Y:S05]  /*4110*/  @P0 BRA `(.L_x_78) ;  /* 0x0000000000580947 */ /* 0x000fea0003800000 */
[----:B------:R-:W1:Y:S02]  /*4120*/  LDS R0, [UR4+0x18] ;  /* 0x00001804ff007984 */ /* 0x000e640008000800 */
[----:B-1----:R-:W-:-:S04]  /*4130*/  LOP3.LUT R0, R0, UR5, RZ, 0xc0, !PT ;  /* 0x0000000500007c12 */ /* 0x002fc8000f8ec0ff */
[----:B------:R-:W-:-:S13]  /*4140*/  ISETP.NE.AND P0, PT, R0, UR5, PT ;  /* 0x0000000500007c0c */ /* 0x000fda000bf05270 */
[----:B------:R-:W-:Y:S05]  /*4150*/  @P0 BRA `(.L_x_79) ;  /* 0x00000000003c0947 */ /* 0x000fea0003800000 */
[----:B------:R-:W1:Y:S01]  /*4160*/  S2R R2, SR_LANEID ;  /* 0x0000000000027919 */ /* 0x000e620000000000 */
[----:B------:R-:W-:Y:S01]  /*4170*/  ULOP3.LUT UR8, URZ, UR8, URZ, 0x33, !UPT ;  /* 0x00000008ff087292 */ /* 0x000fe2000f8e33ff */
[----:B------:R-:W-:Y:S01]  /*4180*/  LOP3.LUT R4, RZ, UR5, RZ, 0x33, !PT ;  /* 0x00000005ff047c12 */ /* 0x000fe2000f8e33ff */
[----:B------:R-:W-:Y:S02]  /*4190*/  VOTEU.ANY UR7, UPT, PT ;  /* 0x0000000000077886 */ /* 0x000fe400038e0100 */
[----:B------:R-:W-:Y:S01]  /*41a0*/  UFLO.U32 UR7, UR7 ;  /* 0x00000007000772bd */ /* 0x000fe200080e0000 */
[----:B------:R-:W2:Y:S01]  /*41b0*/  REDUX UR5, R4 ;  /* 0x00000000040573c4 */ /* 0x000ea20000000000 */
[----:B------:R-:W-:-:S06]  /*41c0*/  IMAD.U32 R0, RZ, RZ, UR8 ;  /* 0x00000008ff007e24 */ /* 0x000fcc000f8e00ff */
[----:B------:R3:W-:Y:S01]  /*41d0*/  UTCATOMSWS.AND URZ, UR8 ;  /* 0x0000000800ff79e3 */ /* 0x0007e20008000000 */
[----:B------:R-:W4:Y:S01]  /*41e0*/  REDUX UR6, R0 ;  /* 0x00000000000673c4 */ /* 0x000f220000000000 */
[----:B-1----:R-:W-:Y:S01]  /*41f0*/  ISETP.EQ.U32.AND P0, PT, R2, UR7, PT ;  /* 0x0000000702007c0c */ /* 0x002fe2000bf02070 */
[----:B--2---:R-:W-:Y:S01]  /*4200*/  IMAD.U32 R2, RZ, RZ, UR5 ;  /* 0x00000005ff027e24 */ /* 0x004fe2000f8e00ff */
[----:B----4-:R-:W-:-:S11]  /*4210*/  MOV R3, UR6 ;  /* 0x0000000600037c02 */ /* 0x010fd60008000f00 */
[----:B------:R3:W-:Y:S04]  /*4220*/  @P0 ATOMS.AND RZ, [UR4+0x14], R3 ;  /* 0x00001403ffff098c */ /* 0x0007e8000a800004 */
[----:B------:R3:W-:Y:S01]  /*4230*/  @P0 ATOMS.AND RZ, [UR4+0x18], R2 ;  /* 0x00001802ffff098c */ /* 0x0007e2000a800004 */
[----:B------:R-:W-:Y:S05]  /*4240*/  BRA `(.L_x_80) ;  /* 0x0000000000147947 */ /* 0x000fea0003800000 */
.L_x_79:
[----:B------:R-:W-:Y:S02]  /*4250*/  MOV R2, 0x4270 ;  /* 0x0000427000027802 */ /* 0x000fe40000000f00 */
[----:B----45:R-:W-:Y:S05]  /*4260*/  CALL.REL.NOINC `($__internal_0_$__cuda_sm10x_tcgen05_guardrail_trap_col_being_dealloced_not_returned_by_alloc) ;  /* 0x00000054005c7944 */ /* 0x030fea0003c00000 */
[----:B------:R-:W-:Y:S05]  /*4270*/  BRA `(.L_x_80) ;  /* 0x0000000000087947 */ /* 0x000fea0003800000 */
.L_x_78:
[----:B------:R-:W-:Y:S02]  /*4280*/  MOV R2, 0x42a0 ;  /* 0x000042a000027802 */ /* 0x000fe40000000f00 */
[----:B----45:R-:W-:Y:S05]  /*4290*/  CALL.REL.NOINC `($__internal_2_$__cuda_sm10x_tcgen05_guardrail_trap_unallocated_columns_being_dealloced) ;  /* 0x0000005400687944 */ /* 0x030fea0003c00000 */
.L_x_80:
[----:B------:R-:W-:Y:S01]  /*42a0*/  NOP ;  /* 0x0000000000007918 */ /* 0x000fe20000000000 */
[----:B---3--:R-:W-:Y:S05]  /*42b0*/  EXIT ;  /* 0x000000000000794d */ /* 0x008fea0003800000 */
.L_x_62:
[----:B------:R-:W-:-:S09]  /*42c0*/  UISETP.NE.OR UP2, UPT, UR8, 0x3, !UP2 ;  /* 0x000000030800788c */ /* 0x000fd2000d745670 */
[----:B------:R-:W-:Y:S05]  /*42d0*/  BRA.U UP2, `(.L_x_81) ;  /* 0x0000001102147547 */ /* 0x000fea000b800000 */
[----:B------:R-:W1:Y:S01]  /*42e0*/  LDC R0, c[0x0][0xb30] ;  /* 0x0002cc00ff007b82 */ /* 0x000e620000000800 */
[----:B------:R-:W2:Y:S01]  /*42f0*/  LDCU.64 UR8, c[0x0][0x888] ;  /* 0x00011100ff0877ac */ /* 0x000ea20008000a00 */
[----:B------:R-:W-:Y:S02]  /*4300*/  HFMA2 R25, -RZ, RZ, 0, 0 ;  /* 0x00000000ff197431 */ /* 0x000fe400000001ff */
[----:B------:R-:W-:Y:S01]  /*4310*/  IMAD.MOV.U32 R32, RZ, RZ, 0x1 ;  /* 0x00000001ff207424 */ /* 0x000fe200078e00ff */
[----:B------:R-:W-:Y:S01]  /*4320*/  MOV R23, 0x1000 ;  /* 0x0000100000177802 */ /* 0x000fe20000000f00 */
[----:B------:R-:W4:Y:S01]  /*4330*/  LDCU.64 UR4, c[0x0][0x890] ;  /* 0x00011200ff0477ac */ /* 0x000f220008000a00 */
[----:B------:R-:W-:Y:S01]  /*4340*/  IMAD.MOV.U32 R27, RZ, RZ, RZ ;  /* 0x000000ffff1b7224 */ /* 0x000fe200078e00ff */
[----:B------:R-:W3:Y:S01]  /*4350*/  LDC R19, c[0x0][0x370] ;  /* 0x0000dc00ff137b82 */ /* 0x000ee20000000800 */
[----:B------:R-:W-:Y:S01]  /*4360*/  UMOV UR7, 0x400 ;  /* 0x0000040000077882 */ /* 0x000fe20000000000 */
[----:B------:R-:W-:-:S02]  /*4370*/  UPLOP3.LUT UP1, UPT, UPT, UPT, UPT, 0x40, 0x4 ;  /* 0x000000000004789c */ /* 0x000fc40003f2e870 */
[----:B------:R-:W-:-:S04]  /*4380*/  ULEA UR7, UR37, UR7, 0x18 ;  /* 0x0000000725077291 */ /* 0x000fc8000f8ec0ff */
[----:B------:R-:W3:Y:S01]  /*4390*/  LDC R2, c[0x0][0xb0c] ;  /* 0x0002c300ff027b82 */ /* 0x000ee20000000800 */
[----:B------:R-:W-:Y:S02]  /*43a0*/  UIADD3 UR13, UPT, UPT, UR7, 0x128, URZ ;  /* 0x00000128070d7890 */ /* 0x000fe4000fffe0ff */
[----:B--2---:R-:W-:Y:S02]  /*43b0*/  UISETP.NE.U32.AND UP2, UPT, UR8, URZ, UPT ;  /* 0x000000ff0800728c */ /* 0x004fe4000bf45070 */
[----:B------:R-:W-:Y:S02]  /*43c0*/  UIADD3 UR33, UPT, UPT, UR7, 0x110, URZ ;  /* 0x0000011007217890 */ /* 0x000fe4000fffe0ff */
[----:B----4-:R-:W-:Y:S01]  /*43d0*/  UISETP.NE.U32.AND UP3, UPT, UR4, URZ, UPT ;  /* 0x000000ff0400728c */ /* 0x010fe2000bf65070 */
[----:B------:R-:W2:Y:S01]  /*43e0*/  LDC R18, c[0x0][0xb20] ;  /* 0x0002c800ff127b82 */ /* 0x000ea20000000800 */
[----:B-1----:R-:W-:Y:S01]  /*43f0*/  ISETP.NE.AND P1, PT, R0, 0x1, PT ;  /* 0x000000010000780c */ /* 0x002fe20003f25270 */
[----:B------:R-:W-:-:S02]  /*4400*/  UISETP.NE.AND.EX UP2, UPT, UR9, URZ, UPT, UP2 ;  /* 0x000000ff0900728c */ /* 0x000fc4000bf45320 */
[----:B------:R-:W-:Y:S02]  /*4410*/  UIADD3 UR25, UPT, UPT, UR7, 0x118, URZ ;  /* 0x0000011807197890 */ /* 0x000fe4000fffe0ff */
[----:B------:R-:W-:Y:S02]  /*4420*/  UIADD3 UR17, UPT, UPT, UR7, 0x120, URZ ;  /* 0x0000012007117890 */ /* 0x000fe4000fffe0ff */
[----:B------:R-:W1:Y:S01]  /*4430*/  LDC.64 R36, c[0x0][0x348] ;  /* 0x0000d200ff247b82 */ /* 0x000e620000000a00 */
[----:B------:R-:W-:Y:S02]  /*4440*/  UPRMT UR13, UR37, 0x654, UR13 ;  /* 0x00000654250d7896 */ /* 0x000fe4000800000d */
[----:B------:R-:W-:-:S05]  /*4450*/  UISETP.NE.AND.EX UP3, UPT, UR5, URZ, UPT, UP3 ;  /* 0x000000ff0500728c */ /* 0x000fca000bf65330 */
[----:B------:R-:W4:Y:S08]  /*4460*/  LDC.64 R16, c[0x0][0xb10] ;  /* 0x0002c400ff107b82 */ /* 0x000f300000000a00 */
[----:B------:R-:W1:Y:S08]  /*4470*/  LDC.64 R6, c[0x0][0xb18] ;  /* 0x0002c600ff067b82 */ /* 0x000e700000000a00 */
[----:B------:R-:W1:Y:S08]  /*4480*/  LDC.64 R4, c[0x0][0xb28] ;  /* 0x0002ca00ff047b82 */ /* 0x000e700000000a00 */
[----:B--23--:R-:W1:Y:S02]  /*4490*/  LDC R22, c[0x0][0x374] ;  /* 0x0000dd00ff167b82 */ /* 0x00ce640000000800 */
.L_x_92:
[----:B------:R-:W-:Y:S02]  /*44a0*/  LEA R0, R27, UR7, 0x3 ;  /* 0x000000071b007c11 */ /* 0x000fe4000f8e18ff */
[----:B------:R-:W-:Y:S02]  /*44b0*/  SHF.L.U32 R3, R25, 0x1f, RZ ;  /* 0x0000001f19037819 */ /* 0x000fe400000006ff */
[----:B------:R-:W-:Y:S02]  /*44c0*/  LEA R28, R27, UR7, 0x4 ;  /* 0x000000071b1c7c11 */ /* 0x000fe4000f8e20ff */
[----:B--2---:R-:W2:Y:S02]  /*44d0*/  SYNCS.PHASECHK.TRANS64.TRYWAIT P0, [R0+URZ+0x160], R3 ;  /* 0x00016003000075a7 */ /* 0x004ea400080011ff */
[----:B--2---:R-:W-:Y:S05]  /*44e0*/  @!P0 BRA `(.L_x_82) ;  /* 0x0000004c006c8947 */ /* 0x004fea0003800000 */
.L_x_198:
[----:B------:R-:W-:Y:S01]  /*44f0*/  ISETP.GE.AND P0, PT, R26, 0x1, PT ;  /* 0x000000011a00780c */ /* 0x000fe20003f06270 */
[----:B------:R-:W3:Y:S01]  /*4500*/  LDS.128 R28, [R28+0x1f0] ;  /* 0x0001f0001c1c7984 */ /* 0x000ee20000000c00 */
[----:B--2---:R-:W-:Y:S01]  /*4510*/  VIADD R0, R0, 0x170 ;  /* 0x0000017000007836 */ /* 0x004fe20000000000 */
[----:B------:R-:W-:Y:S01]  /*4520*/  @!PT LDS RZ, [RZ] ;  /* 0x00000000fffff984 */ /* 0x000fe20000000800 */
[----:B------:R-:W-:Y:S01]  /*4530*/  @!PT LDS RZ, [RZ] ;  /* 0x00000000fffff984 */ /* 0x000fe20000000800 */
[----:B------:R-:W-:Y:S01]  /*4540*/  @!PT LDS RZ, [RZ] ;  /* 0x00000000fffff984 */ /* 0x000fe20000000800 */
[----:B------:R-:W-:Y:S01]  /*4550*/  @!PT LDS RZ, [RZ] ;  /* 0x00000000fffff984 */ /* 0x000fe20000000800 */
[----:B------:R2:W-:Y:S06]  /*4560*/  MEMBAR.ALL.CTA ;  /* 0x0000000000007992 */ /* 0x0005ec0000008000 */
[----:B--2---:R-:W2:Y:S01]  /*4570*/  FENCE.VIEW.ASYNC.S ;  /* 0x00000000000073c6 */ /* 0x004ea20000000000 */
[----:B------:R-:W-:Y:S04]  /*4580*/  PRMT R0, RZ, 0x654, R0 ;  /* 0x00000654ff007816 */ /* 0x000fe80000000000 */
[----:B--2---:R2:W-:Y:S01]  /*4590*/  SYNCS.ARRIVE.TRANS64.RED.A1T0 RZ, [R0+URZ], RZ ;  /* 0x000000ff00ff79a7 */ /* 0x0045e200081004ff */
[----:B---3--:R-:W-:Y:S11]  /*45a0*/  LOP3.LUT P3, RZ, R30, 0x1, RZ, 0xc0, !PT ;  /* 0x000000011eff7812 */ /* 0x008ff6000786c0ff */
[----:B------:R-:W-:Y:S02]  /*45b0*/  @!UPT UIADD3 URZ, UPT, UPT, URZ, URZ, URZ ;  /* 0x000000fffffff290 */ /* 0x000fe4000fffe0ff */
[----:B------:R-:W-:Y:S02]  /*45c0*/  @P3 MOV R13, R28 ;  /* 0x0000001c000d3202 */ /* 0x000fe40000000f00 */
[----:B------:R-:W-:Y:S01]  /*45d0*/  @P3 LOP3.LUT R8, R29, 0xffff, RZ, 0xc0, !PT ;  /* 0x0000ffff1d083812 */ /* 0x000fe200078ec0ff */
[----:B--2---:R-:W-:Y:S06]  /*45e0*/  @!P0 BRA `(.L_x_83) ;  /* 0x0000000000a48947 */ /* 0x004fec0003800000 */
[----:B-1---5:R-:W-:Y:S01]  /*45f0*/  IMAD.HI.U32 R33, R22, R7, RZ ;  /* 0x0000000716217227 */ /* 0x022fe200078e00ff */
[----:B------:R-:W-:Y:S02]  /*4600*/  ISETP.NE.AND P0, PT, R6, 0x1, PT ;  /* 0x000000010600780c */ /* 0x000fe40003f05270 */
[----:B------:R-:W-:Y:S01]  /*4610*/  ISETP.NE.AND P2, PT, R26, 0x1, PT ;  /* 0x000000011a00780c */ /* 0x000fe20003f45270 */
[----:B----4-:R-:W-:Y:S01]  /*4620*/  IMAD.HI.U32 R34, R19, R16, RZ ;  /* 0x0000001013227227 */ /* 0x010fe200078e00ff */
[----:B------:R-:W-:Y:S02]  /*4630*/  SHF.R.U32.HI R33, RZ, R18, R33 ;  /* 0x00000012ff217219 */ /* 0x000fe40000011621 */
[----:B------:R-:W-:Y:S01]  /*4640*/  ISETP.NE.AND P4, PT, R2, 0x1, PT ;  /* 0x000000010200780c */ /* 0x000fe20003f85270 */
[----:B------:R-:W-:Y:S01]  /*4650*/  IMAD.HI.U32 R38, R13, R16, RZ ;  /* 0x000000100d267227 */ /* 0x000fe200078e00ff */
[----:B------:R-:W-:Y:S02]  /*4660*/  SHF.R.U32.HI R34, RZ, R17, R34 ;  /* 0x00000011ff227219 */ /* 0x000fe40000011622 */
[----:B------:R-:W-:Y:S01]  /*4670*/  SEL R3, R22, R33, !P0 ;  /* 0x0000002116037207 */ /* 0x000fe20004000000 */
[C---:B------:R-:W-:Y:S01]  /*4680*/  IMAD.HI.U32 R33, R8.reuse, R7, RZ ;  /* 0x0000000708217227 */ /* 0x040fe200078e00ff */
[----:B------:R-:W-:Y:S02]  /*4690*/  SEL R11, R19, R34, !P4 ;  /* 0x00000022130b7207 */ /* 0x000fe40006000000 */
[----:B------:R-:W-:Y:S01]  /*46a0*/  SHF.R.U32.HI R38, RZ, R17, R38 ;  /* 0x00000011ff267219 */ /* 0x000fe20000011626 */
[----:B------:R-:W-:Y:S01]  /*46b0*/  IMAD.HI.U32 R40, R3, R4, RZ ;  /* 0x0000000403287227 */ /* 0x000fe200078e00ff */
[----:B------:R-:W-:Y:S03]  /*46c0*/  SHF.R.U32.HI R33, RZ, R18, R33 ;  /* 0x00000012ff217219 */ /* 0x000fe60000011621 */
[----:B------:R-:W-:Y:S01]  /*46d0*/  IMAD.HI.U32 R34, R11, R4, RZ ;  /* 0x000000040b227227 */ /* 0x000fe200078e00ff */
[----:B------:R-:W-:Y:S02]  /*46e0*/  @P2 SHF.R.U32.HI R3, RZ, R5, R40 ;  /* 0x00000005ff032219 */ /* 0x000fe40000011628 */
[----:B------:R-:W-:Y:S02]  /*46f0*/  SEL R9, R8, R33, !P0 ;  /* 0x0000002108097207 */ /* 0x000fe40004000000 */
[----:B------:R-:W-:Y:S01]  /*4700*/  @P2 SHF.R.U32.HI R11, RZ, R5, R34 ;  /* 0x00000005ff0b2219 */ /* 0x000fe20000011622 */
[C---:B------:R-:W-:Y:S01]  /*4710*/  IMAD R10, R26.reuse, R3, RZ ;  /* 0x000000031a0a7224 */ /* 0x040fe200078e02ff */
[----:B------:R-:W-:Y:S01]  /*4720*/  SEL R3, R13, R38, !P4 ;  /* 0x000000260d037207 */ /* 0x000fe20006000000 */
[C---:B------:R-:W-:Y:S03]  /*4730*/  IMAD.HI.U32 R14, R9.reuse, R4, RZ ;  /* 0x00000004090e7227 */ /* 0x040fe600078e00ff */
[----:B------:R-:W-:Y:S01]  /*4740*/  ISETP.GE.AND P0, PT, R9, R10, PT ;  /* 0x0000000a0900720c */ /* 0x000fe20003f06270 */
[C---:B------:R-:W-:Y:S01]  /*4750*/  IMAD R12, R26.reuse, R11, RZ ;  /* 0x0000000b1a0c7224 */ /* 0x040fe200078e02ff */
[-C--:B------:R-:W-:Y:S04]  /*4760*/  SHF.R.U32.HI R14, RZ, R5.reuse, R14 ;  /* 0x00000005ff0e7219 */ /* 0x080fe8000001160e */
[----:B------:R-:W-:Y:S02]  /*4770*/  ISETP.GE.OR P0, PT, R3, R12, P0 ;  /* 0x0000000c0300720c */ /* 0x000fe40000706670 */
[----:B------:R-:W-:Y:S05]  /*4780*/  SEL R15, R9, R14, !P2 ;  /* 0x0000000e090f7207 */ /* 0x000fea0005000000 */
[----:B------:R-:W-:Y:S04]  /*4790*/  IMAD.MOV R14, RZ, RZ, -R15 ;  /* 0x000000ffff0e7224 */ /* 0x000fe800078e0a0f */
[----:B------:R-:W-:Y:S02]  /*47a0*/  IMAD R14, R26, R14, R9 ;  /* 0x0000000e1a0e7224 */ /* 0x000fe400078e0209 */
[C---:B------:R-:W-:Y:S05]  /*47b0*/  @!P0 IMAD.HI.U32 R10, R3.reuse, R4, RZ ;  /* 0x00000004030a8227 */ /* 0x040fea00078e00ff */
[----:B------:R-:W-:Y:S04]  /*47c0*/  @!P0 SHF.R.U32.HI R10, RZ, R5, R10 ;  /* 0x00000005ff0a8219 */ /* 0x000fe8000001160a */
[----:B------:R-:W-:Y:S01]  /*47d0*/  @!P0 SEL R0, R3, R10, !P2 ;  /* 0x0000000a03008207 */ /* 0x000fe20005000000 */
[----:B------:R-:W-:Y:S03]  /*47e0*/  IMAD.MOV R10, RZ, RZ, -R3 ;  /* 0x000000ffff0a7224 */ /* 0x000fe600078e0a03 */
[----:B------:R-:W-:Y:S01]  /*47f0*/  @!P0 IADD3 R15, PT, PT, R15, -R0, RZ ;  /* 0x800000000f0f8210 */ /* 0x000fe20007ffe0ff */
[----:B------:R-:W-:Y:S01]  /*4800*/  @!P0 IMAD R0, R11, R14, R0 ;  /* 0x0000000e0b008224 */ /* 0x000fe200078e0200 */
[----:B------:R-:W-:Y:S01]  /*4810*/  IADD3 R11, PT, PT, -R9, RZ, RZ ;  /* 0x000000ff090b7210 */ /* 0x000fe20007ffe1ff */
[----:B------:R-:W-:Y:S02]  /*4820*/  IMAD R13, R2, R10, R13 ;  /* 0x0000000a020d7224 */ /* 0x000fe400078e020d */
[----:B------:R-:W-:Y:S02]  /*4830*/  @!P0 IMAD R9, R15, R26, R3 ;  /* 0x0000001a0f098224 */ /* 0x000fe400078e0203 */
[----:B------:R-:W-:Y:S02]  /*4840*/  @!P0 IMAD.MOV.U32 R3, RZ, RZ, R0 ;  /* 0x000000ffff038224 */ /* 0x000fe400078e0000 */
[----:B------:R-:W-:Y:S02]  /*4850*/  IMAD R8, R6, R11, R8 ;  /* 0x0000000b06087224 */ /* 0x000fe400078e0208 */
[----:B------:R-:W-:Y:S02]  /*4860*/  IMAD R13, R3, R2, R13 ;  /* 0x00000002030d7224 */ /* 0x000fe400078e020d */
[----:B------:R-:W-:Y:S02]  /*4870*/  IMAD R8, R9, R6, R8 ;  /* 0x0000000609087224 */ /* 0x000fe400078e0208 */
.L_x_83:
[----:B------:R-:W-:Y:S05]  /*4880*/  BRA.U UP1, `(.L_x_84) ;  /* 0x0000000101107547 */ /* 0x000fea000b800000 */
[----:B------:R-:W-:Y:S04]  /*4890*/  MOV R0, UR6 ;  /* 0x0000000600007c02 */ /* 0x000fe80008000f00 */
[----:B------:R-:W-:Y:S04]  /*48a0*/  SHF.L.U32 R3, R0, 0x1f, RZ ;  /* 0x0000001f00037819 */ /* 0x000fe800000006ff */
[----:B------:R-:W2:Y:S02]  /*48b0*/  SYNCS.PHASECHK.TRANS64.TRYWAIT P0, [UR7+0x158], R3 ;  /* 0x00015803ff0075a7 */ /* 0x000ea40008001107 */
[----:B--2---:R-:W-:Y:S05]  /*48c0*/  @!P0 BRA `(.L_x_85) ;  /* 0x0000004800888947 */ /* 0x004fea0003800000 */
.L_x_84:
[----:B------:R-:W-:Y:S02]  /*48d0*/  R2UR UR35, R21 ;  /* 0x00000000152372ca */ /* 0x000fe400000e0000 */
[----:B------:R-:W-:Y:S02]  /*48e0*/  R2UR UR34, R20 ;  /* 0x00000000142272ca */ /* 0x000fe400000e0000 */
[----:B------:R-:W-:Y:S02]  /*48f0*/  ISETP.NE.U32.AND P2, PT, RZ, UR4, PT ;  /* 0x00000004ff007c0c */ /* 0x000fe4000bf45070 */
[----:B------:R-:W-:Y:S02]  /*4900*/  SHF.L.U32 R12, R32, 0x1f, RZ ;  /* 0x0000001f200c7819 */ /* 0x000fe400000006ff */
[----:B------:R-:W-:Y:S05]  /*4910*/  ISETP.NE.AND.EX P2, PT, RZ, UR5, PT, P2 ;  /* 0x00000005ff007c0c */ /* 0x000fea000bf45320 */
[----:B------:R-:W-:Y:S02]  /*4920*/  USHF.L.U32 UR35, UR35, 0x6, URZ ;  /* 0x0000000623237899 */ /* 0x000fe400080006ff */
[----:B------:R-:W-:Y:S01]  /*4930*/  USHF.L.U32 UR34, UR34, 0x7, URZ ;  /* 0x0000000722227899 */ /* 0x000fe200080006ff */
[----:B------:R-:W-:Y:S11]  /*4940*/  BRA.U !UP3, `(.L_x_86) ;  /* 0x000000010b347547 */ /* 0x000ff6000b800000 */
[----:B------:R-:W-:Y:S01]  /*4950*/  UPLOP3.LUT UP0, UPT, UPT, UPT, UP2, 0x80, 0x8 ;  /* 0x000000000008789c */ /* 0x000fe20003f0f020 */
[----:B--2---:R-:W-:Y:S02]  /*4960*/  HFMA2 R0, -RZ, RZ, 0, 5.9604644775390625e-08 ;  /* 0x00000001ff007431 */ /* 0x004fe400000001ff */
[----:B------:R-:W-:Y:S03]  /*4970*/  IMAD.MOV.U32 R59, RZ, RZ, 0x1 ;  /* 0x00000001ff3b7424 */ /* 0x000fe600078e00ff */
[----:B------:R-:W-:Y:S05]  /*4980*/  PLOP3.LUT P0, PT, PT, PT, UP0, 0x80, 0x8 ;  /* 0x000000000008781c */ /* 0x000fea0003f0f008 */
[----:B------:R-:W2:Y:S01]  /*4990*/  @UP0 LDCU.64 UR10, c[0x0][0x888] ;  /* 0x00011100ff0a07ac */ /* 0x000ea20008000a00 */
[----:B------:R-:W-:Y:S07]  /*49a0*/  @UP0 UIMAD UR8, UR36, UR4, URZ ;  /* 0x00000004240802a4 */ /* 0x000fee000f8e02ff */
[----:B------:R-:W-:Y:S01]  /*49b0*/  @!P0 PRMT R59, R0, 0x7610, R59 ;  /* 0x00007610003b8816 */ /* 0x000fe2000000003b */
[----:B--2---:R-:W-:Y:S03]  /*49c0*/  @UP0 UIMAD.WIDE UR10, UR8, 0x4, UR10 ;  /* 0x00000004080a08a5 */ /* 0x004fe6000f8e020a */
[----:B------:R-:W2:Y:S03]  /*49d0*/  @!UP0 LDCU UR8, c[0x0][0x880] ;  /* 0x00011000ff0887ac */ /* 0x000ea60008000800 */
[----:B------:R-:W-:Y:S01]  /*49e0*/  IMAD.U32 R10, RZ, RZ, UR10 ;  /* 0x0000000aff0a7e24 */ /* 0x000fe2000f8e00ff */
[----:B------:R-:W-:Y:S05]  /*49f0*/  MOV R11, UR11 ;  /* 0x0000000b000b7c02 */ /* 0x000fea0008000f00 */
[----:B-----5:R3:W5:Y:S02]  /*4a00*/  @P0 LDG.E R35, desc[UR46][R10.64] ;  /* 0x0000002e0a230981 */ /* 0x020764000c1e1900 */
[----:B--23--:R-:W-:Y:S07]  /*4a10*/  @!P0 IMAD.U32 R35, RZ, RZ, UR8 ;  /* 0x00000008ff238e24 */ /* 0x00cfee000f8e00ff */
.L_x_86:
[----:B-----5:R-:W-:Y:S01]  /*4a20*/  @!P2 FSETP.EQ.AND P0, PT, R35, RZ, PT ;  /* 0x000000ff2300a20b */ /* 0x020fe20003f02000 */
[----:B------:R-:W-:Y:S01]  /*4a30*/  @!UPT UIADD3 URZ, UPT, UPT, URZ, URZ, URZ ;  /* 0x000000fffffff290 */ /* 0x000fe2000fffe0ff */
[----:B------:R-:W-:Y:S11]  /*4a40*/  @!P2 BRA `(.L_x_87) ;  /* 0x000000000014a947 */ /* 0x000ff60003800000 */
[----:B------:R-:W-:Y:S02]  /*4a50*/  LOP3.LUT P2, RZ, R59, 0xff, RZ, 0xc0, !PT ;  /* 0x000000ff3bff7812 */ /* 0x000fe4000784c0ff */
[----:B------:R-:W-:Y:S04]  /*4a60*/  PLOP3.LUT P0, PT, PT, PT, UP0, 0x80, 0x8 ;  /* 0x000000000008781c */ /* 0x000fe80003f0f008 */
[----:B------:R-:W-:Y:S07]  /*4a70*/  PLOP3.LUT P0, PT, P0, PT, PT, 0x8, 0x80 ;  /* 0x000000000080781c */ /* 0x000fee000070e170 */
[----:B------:R-:W-:Y:S11]  /*4a80*/  @P2 FSETP.EQ.AND P0, PT, R35, RZ, PT ;  /* 0x000000ff2300220b */ /* 0x000ff60003f02000 */
[----:B------:R-:W-:Y:S02]  /*4a90*/  @!UPT UIADD3 URZ, UPT, UPT, URZ, URZ, URZ ;  /* 0x000000fffffff290 */ /* 0x000fe4000fffe0ff */
.L_x_87:
[----:B------:R-:W3:Y:S01]  /*4aa0*/  SYNCS.PHASECHK.TRANS64.TRYWAIT P2, [UR7+0x130], R12 ;  /* 0x0001300cff0075a7 */ /* 0x000ee20008041107 */
[----:B------:R-:W-:Y:S04]  /*4ab0*/  ELECT P4, URZ, PT ;  /* 0x0000000000ff782f */ /* 0x000fe80003880000 */
[----:B------:R-:W-:Y:S11]  /*4ac0*/  PLOP3.LUT P4, PT, P0, P4, PT, 0xf2, 0x2f ;  /* 0x00000000002f781c */ /* 0x000ff60000789e72 */
[----:B------:R-:W-:Y:S02]  /*4ad0*/  @!UPT UIADD3 URZ, UPT, UPT, URZ, URZ, URZ ;  /* 0x000000fffffff290 */ /* 0x000fe4000fffe0ff */
[----:B-1----:R-:W-:Y:S05]  /*4ae0*/  @!P4 IADD3 R9, P0, PT, R36, 0x580, RZ ;  /* 0x000005802409c810 */ /* 0x002fea0007f1e0ff */
[----:B--2---:R-:W-:Y:S01]  /*4af0*/  @!P4 IMAD.X R0, RZ, RZ, R37, P0 ;  /* 0x000000ffff00c224 */ /* 0x004fe200000e0625 */
[----:B---3--:R-:W-:Y:S07]  /*4b00*/  @!P2 BRA `(.L_x_88) ;  /* 0x000000480010a947 */ /* 0x008fee0003800000 */
.L_x_201:
[----:B------:R-:W-:Y:S01]  /*4b10*/  @!P4 R2UR UR8, R0 ;  /* 0x000000000008c2ca */ /* 0x000fe200000e0000 */
[----:B------:R-:W-:Y:S01]  /*4b20*/  VOTEU.ALL UP1, P4 ;  /* 0x0000000000ff7886 */ /* 0x000fe20002020000 */
[----:B------:R-:W-:Y:S01]  /*4b30*/  @!P4 R2UR UR9, R9 ;  /* 0x000000000909c2ca */ /* 0x000fe200000e0000 */
[----:B------:R-:W-:Y:S01]  /*4b40*/  @!P4 IMAD.MOV.U32 R0, RZ, RZ, 0x1000 ;  /* 0x00001000ff00c424 */ /* 0x000fe200078e00ff */
[----:B------:R-:W-:Y:S01]  /*4b50*/  UMOV UR10, 0x0 ;  /* 0x00000000000a7882 */ /* 0x000fe20000000000 */
[----:B------:R-:W-:Y:S01]  /*4b60*/  UMOV UR11, 0x10000000 ;  /* 0x10000000000b7882 */ /* 0x000fe20000000000 */
[----:B------:R-:W-:Y:S01]  /*4b70*/  @!UP1 UIADD3 UR32, UPT, UPT, UR7, 0x400, URZ ;  /* 0x0000040007209890 */ /* 0x000fe2000fffe0ff */
[----:B------:R-:W-:Y:S01]  /*4b80*/  @!P4 IADD3 R9, P0, PT, R36, 0x580, RZ ;  /* 0x000005802409c810 */ /* 0x000fe20007f1e0ff */
[----:B------:R-:W-:Y:S05]  /*4b90*/  VOTEU.ALL UP1, P4 ;  /* 0x0000000000ff7886 */ /* 0x000fea0002020000 */
[----:B------:R-:W-:Y:S01]  /*4ba0*/  IMAD.U32 R11, RZ, RZ, UR8 ;  /* 0x00000008ff0b7e24 */ /* 0x000fe2000f8e00ff */
[----:B------:R-:W-:Y:S01]  /*4bb0*/  UPRMT UR8, UR37, 0x654, UR33 ;  /* 0x0000065425087896 */ /* 0x000fe20008000021 */
[----:B------:R-:W-:Y:S03]  /*4bc0*/  IMAD.U32 R10, RZ, RZ, UR9 ;  /* 0x00000009ff0a7e24 */ /* 0x000fe6000f8e00ff */
[----:B------:R-:W-:Y:S02]  /*4bd0*/  @!P4 R2UR UR15, R11 ;  /* 0x000000000b0fc2ca */ /* 0x000fe400000e0000 */
[----:B------:R-:W-:Y:S11]  /*4be0*/  @!P4 R2UR UR14, R10 ;  /* 0x000000000a0ec2ca */ /* 0x000ff600000e0000 */
[----:B------:R-:W-:Y:S02]  /*4bf0*/  @!UPT UIADD3 URZ, UPT, UPT, URZ, URZ, URZ ;  /* 0x000000fffffff290 */ /* 0x000fe4000fffe0ff */
[----:B------:R2:W-:Y:S01]  /*4c00*/  @!UP1 UTMALDG.3D [UR32], [UR14], desc[UR10] ;  /* 0x00000a200e0095b4 */ /* 0x0005e20008011000 */
[----:B------:R3:W-:Y:S01]  /*4c10*/  @!P4 SYNCS.ARRIVE.TRANS64.RED.A0TR RZ, [UR7+0x110], R0 ;  /* 0x00011000ffffc9a7 */ /* 0x0007e20008300407 */
[----:B------:R-:W-:Y:S01]  /*4c20*/  SYNCS.ARRIVE.TRANS64.RED.A1T0 RZ, [UR8], RZ ;  /* 0x000000ffffff79a7 */ /* 0x000fe20008100408 */
[----:B---3--:R-:W-:Y:S01]  /*4c30*/  @!P4 IMAD.X R0, RZ, RZ, R37, P0 ;  /* 0x000000ffff00c224 */ /* 0x008fe200000e0625 */
[----:B------:R-:W3:Y:S02]  /*4c40*/  SYNCS.PHASECHK.TRANS64.TRYWAIT P2, [UR7+0x138], R12 ;  /* 0x0001380cff0075a7 */ /* 0x000ee40008041107 */
[----:B--23--:R-:W-:Y:S05]  /*4c50*/  @!P2 BRA `(.L_x_89) ;  /* 0x0000004400d4a947 */ /* 0x00cfea0003800000 */
.L_x_203:
        /* <DEDUP_REMOVED lines=8> */
[----:B------:R-:W-:Y:S01]  /*4ce0*/  @!UP1 UIADD3 UR24, UPT, UPT, UR7, 0x1400, URZ ;  /* 0x0000140007189890 */ /* 0x000fe2000fffe0ff */
[----:B------:R-:W-:Y:S01]  /*4cf0*/  VOTEU.ALL UP1, P4 ;  /* 0x0000000000ff7886 */ /* 0x000fe20002020000 */
[----:B------:R-:W-:Y:S01]  /*4d00*/  UMOV UR27, UR35 ;  /* 0x00000023001b7c82 */ /* 0x000fe20008000000 */
[----:B------:R-:W-:Y:S02]  /*4d10*/  UMOV UR28, UR36 ;  /* 0x00000024001c7c82 */ /* 0x000fe40008000000 */
[----:B------:R-:W-:Y:S01]  /*4d20*/  IMAD.U32 R11, RZ, RZ, UR8 ;  /* 0x00000008ff0b7e24 */ /* 0x000fe2000f8e00ff */
[----:B------:R-:W-:Y:S01]  /*4d30*/  UPRMT UR8, UR37, 0x654, UR25 ;  /* 0x0000065425087896 */ /* 0x000fe20008000019 */
[----:B------:R-:W-:Y:S02]  /*4d40*/  IMAD.U32 R10, RZ, RZ, UR9 ;  /* 0x00000009ff0a7e24 */ /* 0x000fe4000f8e00ff */
[----:B------:R-:W-:Y:S01]  /*4d50*/  @!P4 IMAD.X R20, RZ, RZ, R37, P0 ;  /* 0x000000ffff14c224 */ /* 0x000fe200000e0625 */
[----:B------:R-:W-:Y:S02]  /*4d60*/  @!P4 R2UR UR15, R11 ;  /* 0x000000000b0fc2ca */ /* 0x000fe400000e0000 */
[----:B------:R-:W-:Y:S11]  /*4d70*/  @!P4 R2UR UR14, R10 ;  /* 0x000000000a0ec2ca */ /* 0x000ff600000e0000 */
[----:B------:R-:W-:Y:S02]  /*4d80*/  @!UPT UIADD3 URZ, UPT, UPT, URZ, URZ, URZ ;  /* 0x000000fffffff290 */ /* 0x000fe4000fffe0ff */
[----:B------:R2:W-:Y:S01]  /*4d90*/  @!UP1 UTMALDG.3D [UR24], [UR14], desc[UR10] ;  /* 0x00000a180e0095b4 */ /* 0x0005e20008011000 */
[----:B------:R2:W-:Y:S01]  /*4da0*/  @!P4 SYNCS.ARRIVE.TRANS64.RED.A0TR RZ, [UR7+0x118], R0 ;  /* 0x00011800ffffc9a7 */ /* 0x0005e20008300407 */
[----:B------:R-:W-:Y:S01]  /*4db0*/  SYNCS.ARRIVE.TRANS64.RED.A1T0 RZ, [UR8], RZ ;  /* 0x000000ffffff79a7 */ /* 0x000fe20008100408 */
[----:B------:R-:W3:Y:S02]  /*4dc0*/  SYNCS.PHASECHK.TRANS64.TRYWAIT P2, [UR7+0x140], R12 ;  /* 0x0001400cff0075a7 */ /* 0x000ee40008041107 */
[----:B--23--:R-:W-:Y:S05]  /*4dd0*/  @!P2 BRA `(.L_x_90) ;  /* 0x00000044008ca947 */ /* 0x00cfea0003800000 */
.L_x_205:
[----:B------:R-:W2:Y:S01]  /*4de0*/  LDC.64 R14, c[0x0][0xb10] ;  /* 0x0002c400ff0e7b82 */ /* 0x000ea20000000a00 */
[----:B------:R-:W-:Y:S01]  /*4df0*/  @!P4 R2UR UR8, R20 ;  /* 0x000000001408c2ca */ /* 0x000fe200000e0000 */
[----:B------:R-:W-:Y:S01]  /*4e00*/  VOTEU.ALL UP1, P4 ;  /* 0x0000000000ff7886 */ /* 0x000fe20002020000 */
[----:B------:R-:W-:Y:S01]  /*4e10*/  @!P4 R2UR UR9, R21 ;  /* 0x000000001509c2ca */ /* 0x000fe200000e0000 */
[----:B------:R-:W-:Y:S01]  /*4e20*/  UMOV UR10, 0x0 ;  /* 0x00000000000a7882 */ /* 0x000fe20000000000 */
[----:B------:R-:W-:Y:S03]  /*4e30*/  UMOV UR11, 0x10000000 ;  /* 0x10000000000b7882 */ /* 0x000fe60000000000 */
[----:B------:R-:W3:Y:S01]  /*4e40*/  LDC.64 R10, c[0x0][0xb18] ;  /* 0x0002c600ff0a7b82 */ /* 0x000ee20000000a00 */
[----:B------:R-:W-:Y:S01]  /*4e50*/  @!UP1 UIADD3 UR18, UPT, UPT, UR34, 0x40, URZ ;  /* 0x0000004022129890 */ /* 0x000fe2000fffe0ff */
[----:B------:R-:W-:Y:S01]  /*4e60*/  @P3 SHF.R.U32.HI R24, RZ, 0x10, R29 ;  /* 0x00000010ff183819 */ /* 0x000fe2000001161d */
[----:B------:R-:W-:Y:S01]  /*4e70*/  @!UP1 UIADD3 UR16, UPT, UPT, UR7, 0x2400, URZ ;  /* 0x0000240007109890 */ /* 0x000fe2000fffe0ff */
[----:B------:R-:W-:Y:S01]  /*4e80*/  VIADD R27, R27, 0x1 ;  /* 0x000000011b1b7836 */ /* 0x000fe20000000000 */
[----:B------:R-:W-:Y:S03]  /*4e90*/  VOTEU.ALL UP1, P4 ;  /* 0x0000000000ff7886 */ /* 0x000fe60002020000 */
[----:B------:R-:W5:Y:S01]  /*4ea0*/  @!P1 LDC R0, c[0x0][0xb20] ;  /* 0x0002c800ff009b82 */ /* 0x000f620000000800 */
[----:B------:R-:W-:Y:S01]  /*4eb0*/  UMOV UR19, UR35 ;  /* 0x0000002300137c82 */ /* 0x000fe20008000000 */
[----:B------:R-:W-:Y:S01]  /*4ec0*/  IMAD.U32 R21, RZ, RZ, UR8 ;  /* 0x00000008ff157e24 */ /* 0x000fe2000f8e00ff */
[----:B------:R-:W-:Y:S05]  /*4ed0*/  UMOV UR20, UR36 ;  /* 0x0000002400147c82 */ /* 0x000fea0008000000 */
[----:B-1----:R-:W1:Y:S01]  /*4ee0*/  @!P1 LDC R3, c[0x0][0xb0c] ;  /* 0x0002c300ff039b82 */ /* 0x002e620000000800 */
[----:B------:R-:W-:Y:S01]  /*4ef0*/  IMAD.U32 R20, RZ, RZ, UR9 ;  /* 0x00000009ff147e24 */ /* 0x000fe2000f8e00ff */
[----:B------:R-:W-:Y:S01]  /*4f00*/  UPRMT UR8, UR37, 0x654, UR17 ;  /* 0x0000065425087896 */ /* 0x000fe20008000011 */
[----:B------:R-:W-:Y:S03]  /*4f10*/  @!P4 R2UR UR15, R21 ;  /* 0x00000000150fc2ca */ /* 0x000fe600000e0000 */
[----:B------:R-:W-:Y:S01]  /*4f20*/  @!P4 R2UR UR14, R20 ;  /* 0x00000000140ec2ca */ /* 0x000fe200000e0000 */
[----:B------:R-:W-:Y:S11]  /*4f30*/  @!P4 IMAD.MOV.U32 R20, RZ, RZ, 0x1000 ;  /* 0x00001000ff14c424 */ /* 0x000ff600078e00ff */
[----:B------:R-:W-:Y:S01]  /*4f40*/  @!UPT UIADD3 URZ, UPT, UPT, URZ, URZ, URZ ;  /* 0x000000fffffff290 */ /* 0x000fe2000fffe0ff */
[----:B------:R1:W-:Y:S01]  /*4f50*/  @!UP1 UTMALDG.3D [UR16], [UR14], desc[UR10] ;  /* 0x00000a100e0095b4 */ /* 0x0003e20008011000 */
[----:B------:R1:W-:Y:S02]  /*4f60*/  @!P4 SYNCS.ARRIVE.TRANS64.RED.A0TR RZ, [UR7+0x120], R20 ;  /* 0x00012014ffffc9a7 */ /* 0x0003e40008300407 */
[----:B-1----:R-:W-:Y:S01]  /*4f70*/  @!P1 ISETP.NE.AND P2, PT, R3, 0x1, PT ;  /* 0x000000010300980c */ /* 0x002fe20003f45270 */
[C---:B--2---:R-:W-:Y:S01]  /*4f80*/  @!P1 IMAD.HI.U32 R14, R13.reuse, R14, RZ ;  /* 0x0000000e0d0e9227 */ /* 0x044fe200078e00ff */
[----:B---3--:R-:W-:Y:S03]  /*4f90*/  @!P1 ISETP.NE.AND P0, PT, R10, 0x1, PT ;  /* 0x000000010a00980c */ /* 0x008fe60003f05270 */
[C---:B------:R-:W-:Y:S01]  /*4fa0*/  @!P1 IMAD.HI.U32 R11, R8.reuse, R11, RZ ;  /* 0x0000000b080b9227 */ /* 0x040fe200078e00ff */
[----:B------:R-:W-:Y:S04]  /*4fb0*/  @!P1 SHF.R.U32.HI R14, RZ, R15, R14 ;  /* 0x0000000fff0e9219 */ /* 0x000fe8000001160e */
[----:B-----5:R-:W-:Y:S01]  /*4fc0*/  @!P1 SHF.R.U32.HI R9, RZ, R0, R11 ;  /* 0x00000000ff099219 */ /* 0x020fe2000001160b */
[----:B------:R-:W-:Y:S01]  /*4fd0*/  SYNCS.ARRIVE.TRANS64.RED.A1T0 RZ, [UR8], RZ ;  /* 0x000000ffffff79a7 */ /* 0x000fe20008100408 */
[----:B------:R-:W-:Y:S02]  /*4fe0*/  @!P1 SEL R14, R13, R14, !P2 ;  /* 0x0000000e0d0e9207 */ /* 0x000fe40005000000 */
[----:B------:R-:W-:Y:S01]  /*4ff0*/  @!P1 SEL R9, R8, R9, !P0 ;  /* 0x0000000908099207 */ /* 0x000fe20004000000 */
[----:B------:R-:W1:Y:S04]  /*5000*/  SYNCS.PHASECHK.TRANS64.TRYWAIT P5, [UR7+0x148], R12 ;  /* 0x0001480cff0075a7 */ /* 0x000e6800080a1107 */
[----:B------:R-:W-:Y:S02]  /*5010*/  @!P1 IMAD.IADD R0, R9, 0x1, -R14 ;  /* 0x0000000109009824 */ /* 0x000fe400078e0a0e */
[----:B------:R-:W-:Y:S02]  /*5020*/  @!P1 IMAD.IADD R9, R14, 0x1, -R9 ;  /* 0x000000010e099824 */ /* 0x000fe400078e0a09 */
[----:B------:R-:W-:Y:S02]  /*5030*/  @!P1 IMAD R13, R0, R3, R13 ;  /* 0x00000003000d9224 */ /* 0x000fe400078e020d */
[----:B------:R-:W-:Y:S01]  /*5040*/  @!P1 IMAD R8, R9, R10, R8 ;  /* 0x0000000a09089224 */ /* 0x000fe200078e0208 */
[----:B-1----:R-:W-:Y:S06]  /*5050*/  @!P5 BRA `(.L_x_91) ;  /* 0x000000440004d947 */ /* 0x002fec0003800000 */
.L_x_207:
[----:B-1----:R-:W-:Y:S01]  /*5060*/  @!P4 IADD3 R3, P0, PT, R36, 0x580, RZ ;  /* 0x000005802403c810 */ /* 0x002fe20007f1e0ff */
[----:B------:R-:W-:Y:S01]  /*5070*/  VOTEU.ALL UP1, P4 ;  /* 0x0000000000ff7886 */ /* 0x000fe20002020000 */
[----:B------:R-:W-:Y:S01]  /*5080*/  UMOV UR18, 0x0 ;  /* 0x0000000000127882 */ /* 0x000fe20000000000 */
[----:B------:R-:W-:Y:S01]  /*5090*/  UMOV UR19, 0x10000000 ;  /* 0x1000000000137882 */ /* 0x000fe20000000000 */
[----:B------:R-:W-:Y:S01]  /*50a0*/  @!P4 R2UR UR9, R3 ;  /* 0x000000000309c2ca */ /* 0x000fe200000e0000 */
[----:B------:R-:W-:Y:S01]  /*50b0*/  @!P4 IMAD.X R0, RZ, RZ, R37, P0 ;  /* 0x000000ffff00c224 */ /* 0x000fe200000e0625 */
[----:B------:R-:W-:Y:S01]  /*50c0*/  @!UP1 UIADD3 UR10, UPT, UPT, UR34, 0x60, URZ ;  /* 0x00000060220a9890 */ /* 0x000fe2000fffe0ff */
[----:B------:R-:W-:Y:S01]  /*50d0*/  ISETP.NE.AND P0, PT, R27, 0x2, PT ;  /* 0x000000021b00780c */ /* 0x000fe20003f05270 */
[----:B------:R-:W-:Y:S01]  /*50e0*/  UMOV UR11, UR35 ;  /* 0x00000023000b7c82 */ /* 0x000fe20008000000 */
[----:B------:R-:W-:Y:S01]  /*50f0*/  UMOV UR12, UR36 ;  /* 0x00000024000c7c82 */ /* 0x000fe20008000000 */
[----:B------:R-:W-:Y:S01]  /*5100*/  @!P4 R2UR UR8, R0 ;  /* 0x000000000008c2ca */ /* 0x000fe200000e0000 */
[----:B------:R-:W-:Y:S01]  /*5110*/  IMAD.IADD R20, R8, 0x1, R58 ;  /* 0x0000000108147824 */ /* 0x000fe200078e023a */
[----:B------:R-:W-:Y:S01]  /*5120*/  @P3 R2UR UR36, R24 ;  /* 0x00000000182432ca */ /* 0x000fe200000e0000 */
[----:B------:R-:W-:Y:S01]  /*5130*/  IMAD.IADD R21, R13, 0x1, R60 ;  /* 0x000000010d157824 */ /* 0x000fe200078e023c */
[----:B------:R-:W-:Y:S02]  /*5140*/  SEL R0, RZ, 0x1, P0 ;  /* 0x00000001ff007807 */ /* 0x000fe40000000000 */
[----:B------:R-:W-:Y:S01]  /*5150*/  LOP3.LUT R32, R32, 0x1, RZ, 0x3c, !PT ;  /* 0x0000000120207812 */ /* 0x000fe200078e3cff */
[----:B------:R-:W-:Y:S01]  /*5160*/  IMAD.U32 R10, RZ, RZ, UR9 ;  /* 0x00000009ff0a7e24 */ /* 0x000fe2000f8e00ff */
[----:B------:R-:W-:Y:S01]  /*5170*/  @!UP1 UIADD3 UR9, UPT, UPT, UR7, 0x128, URZ ;  /* 0x0000012807099890 */ /* 0x000fe2000fffe0ff */
[----:B------:R-:W-:Y:S02]  /*5180*/  LOP3.LUT R25, R25, R0, RZ, 0x3c, !PT ;  /* 0x0000000019197212 */ /* 0x000fe400078e3cff */
[----:B------:R-:W-:Y:S02]  /*5190*/  SEL R27, R27, RZ, P0 ;  /* 0x000000ff1b1b7207 */ /* 0x000fe40000000000 */
[----:B------:R-:W-:Y:S01]  /*51a0*/  IMAD.U32 R11, RZ, RZ, UR8 ;  /* 0x00000008ff0b7e24 */ /* 0x000fe2000f8e00ff */
[----:B------:R-:W-:Y:S01]  /*51b0*/  @!P4 R2UR UR14, R10 ;  /* 0x000000000a0ec2ca */ /* 0x000fe200000e0000 */
[----:B------:R-:W-:Y:S01]  /*51c0*/  @!UP1 UIADD3 UR8, UPT, UPT, UR7, 0x3400, URZ ;  /* 0x0000340007089890 */ /* 0x000fe2000fffe0ff */
[----:B------:R-:W-:Y:S02]  /*51d0*/  VOTEU.ALL UP1, P4 ;  /* 0x0000000000ff7886 */ /* 0x000fe40002020000 */
[----:B------:R-:W-:Y:S11]  /*51e0*/  @!P4 R2UR UR15, R11 ;  /* 0x000000000b0fc2ca */ /* 0x000ff600000e0000 */
[----:B------:R-:W-:Y:S02]  /*51f0*/  @!UPT UIADD3 URZ, UPT, UPT, URZ, URZ, URZ ;  /* 0x000000fffffff290 */ /* 0x000fe4000fffe0ff */
[----:B------:R2:W-:Y:S01]  /*5200*/  @!UP1 UTMALDG.3D [UR8], [UR14], desc[UR18] ;  /* 0x000012080e0095b4 */ /* 0x0005e20008011000 */
[----:B------:R2:W-:Y:S01]  /*5210*/  @!P4 SYNCS.ARRIVE.TRANS64.RED.A0TR RZ, [UR7+0x128], R23 ;  /* 0x00012817ffffc9a7 */ /* 0x0005e20008300407 */
[----:B------:R-:W-:Y:S01]  /*5220*/  UPLOP3.LUT UP1, UPT, UPT, UPT, UPT, 0x80, 0x8 ;  /* 0x000000000008789c */ /* 0x000fe20003f2f070 */
[----:B------:R-:W-:Y:S01]  /*5230*/  SYNCS.ARRIVE.TRANS64.RED.A1T0 RZ, [UR13], RZ ;  /* 0x000000ffffff79a7 */ /* 0x000fe2000810040d */
[----:B------:R-:W-:Y:S09]  /*5240*/  @P3 BRA `(.L_x_92) ;  /* 0xfffffff000943947 */ /* 0x000ff2000383ffff */
[----:B------:R-:W-:-:S04]  /*5250*/  SHF.L.U32 R3, R32, 0x1f, RZ ;  /* 0x0000001f20037819 */ /* 0x000fc800000006ff */
[----:B------:R-:W1:Y:S02]  /*5260*/  SYNCS.PHASECHK.TRANS64.TRYWAIT P0, [UR7+0x130], R3 ;  /* 0x00013003ff0075a7 */ /* 0x000e640008001107 */
[----:B-1----:R-:W-:Y:S05]  /*5270*/  @!P0 BRA `(.L_x_93) ;  /* 0x0000004000948947 */ /* 0x002fea0003800000 */
.L_x_209:
[----:B------:R-:W3:Y:S02]  /*5280*/  SYNCS.PHASECHK.TRANS64.TRYWAIT P0, [UR7+0x138], R3 ;  /* 0x00013803ff0075a7 */ /* 0x000ee40008001107 */
[----:B---3--:R-:W-:Y:S05]  /*5290*/  @!P0 BRA `(.L_x_94) ;  /* 0x0000004000a48947 */ /* 0x008fea0003800000 */
.L_x_211:
[----:B------:R-:W3:Y:S02]  /*52a0*/  SYNCS.PHASECHK.TRANS64.TRYWAIT P0, [UR7+0x140], R3 ;  /* 0x00014003ff0075a7 */ /* 0x000ee40008001107 */
[----:B---3--:R-:W-:Y:S05]  /*52b0*/  @!P0 BRA `(.L_x_95) ;  /* 0x0000004000b48947 */ /* 0x008fea0003800000 */
.L_x_213:
[----:B-1----:R-:W-:-:S07]  /*52c0*/  MOV R0, UR7 ;  /* 0x0000000700007c02 */ /* 0x002fce0008000f00 */
.L_x_96:
[----:B-1----:R-:W-:-:S04]  /*52d0*/  SHF.L.U32 R3, R32, 0x1f, RZ ;  /* 0x0000001f20037819 */ /* 0x002fc800000006ff */
[----:B------:R1:W3:Y:S03]  /*52e0*/  SYNCS.PHASECHK.TRANS64.TRYWAIT P0, [R0+URZ+0x148], R3 ;  /* 0x00014803000075a7 */ /* 0x0002e600080011ff */
[----:B---3--:R-:W-:Y:S05]  /*52f0*/  @!P0 NANOSLEEP.SYNCS 0x989680 ;  /* 0x009896800000895d */ /* 0x008fea0003900000 */
[----:B------:R-:W3:Y:S02]  /*5300*/  @!P0 SYNCS.PHASECHK.TRANS64 P0, [R0+URZ+0x148], R3 ;  /* 0x00014803000085a7 */ /* 0x000ee400080010ff */
[----:B--23--:R-:W-:Y:S05]  /*5310*/  @P0 EXIT ;  /* 0x000000000000094d */ /* 0x00cfea0003800000 */
[----:B------:R-:W-:Y:S05]  /*5320*/  BRA `(.L_x_96) ;  /* 0xfffffffc00e87947 */ /* 0x000fea000383ffff */
.L_x_81:
[----:B------:R-:W-:-:S06]  /*5330*/  UISETP.GE.AND UP1, UPT, UR8, 0x4, UPT ;  /* 0x000000040800788c */ /* 0x000fcc000bf26270 */
[----:B------:R-:W-:-:S13]  /*5340*/  PLOP3.LUT P0, PT, PT, PT, UP1, 0x80, 0x8 ;  /* 0x000000000008781c */ /* 0x000fda0003f0f018 */
[----:B------:R-:W-:Y:S05]  /*5350*/  @!P0 EXIT ;  /* 0x000000000000894d */ /* 0x000fea0003800000 */
[----:B------:R-:W-:Y:S01]  /*5360*/  BAR.SYNC.DEFER_BLOCKING 0x6, 0xa0 ;  /* 0x0182800000007b1d */ /* 0x000fe20000010000 */
[C---:B------:R-:W-:Y:S01]  /*5370*/  IMAD.SHL.U32 R7, R72.reuse, 0x20, RZ ;  /* 0x0000002048077824 */ /* 0x040fe200078e00ff */
[C---:B------:R-:W-:Y:S01]  /*5380*/  LOP3.LUT P0, RZ, R72.reuse, 0x4, RZ, 0xc0, !PT ;  /* 0x0000000448ff7812 */ /* 0x040fe2000780c0ff */
[C---:B------:R-:W-:Y:S01]  /*5390*/  IMAD.SHL.U32 R64, R72.reuse, 0x10, RZ ;  /* 0x0000001048407824 */ /* 0x040fe200078e00ff */
[----:B------:R-:W-:Y:S01]  /*53a0*/  CS2R R68, SRZ ;  /* 0x0000000000447805 */ /* 0x000fe2000001ff00 */
[C---:B------:R-:W-:Y:S01]  /*53b0*/  IMAD.SHL.U32 R5, R72.reuse, 0x4, RZ ;  /* 0x0000000448057824 */ /* 0x040fe200078e00ff */
[----:B------:R-:W-:Y:S02]  /*53c0*/  UMOV UR48, 0x400 ;  /* 0x0000040000307882 */ /* 0x000fe40000000000 */
[----:B------:R-:W1:Y:S01]  /*53d0*/  LDC R63, c[0x0][0x370] ;  /* 0x0000dc00ff3f7b82 */ /* 0x000e620000000800 */
[----:B------:R-:W-:Y:S01]  /*53e0*/  ULEA UR48, UR37, UR48, 0x18 ;  /* 0x0000003025307291 */ /* 0x000fe2000f8ec0ff */
[----:B------:R-:W-:Y:S01]  /*53f0*/  LOP3.LUT R0, R7, 0xc0, RZ, 0xc0, !PT ;  /* 0x000000c007007812 */ /* 0x000fe200078ec0ff */
[----:B------:R-:W-:Y:S01]  /*5400*/  IMAD.U32 R32, R72, 0x10000, RZ ;  /* 0x0001000048207824 */ /* 0x000fe200078e00ff */
[----:B------:R-:W-:Y:S01]  /*5410*/  LOP3.LUT R64, R64, 0x600, RZ, 0xc0, !PT ;  /* 0x0000060040407812 */ /* 0x000fe200078ec0ff */
[----:B------:R-:W-:Y:S01]  /*5420*/  UIADD3 UR4, UPT, UPT, UR48, 0x400, URZ ;  /* 0x0000040030047890 */ /* 0x000fe2000fffe0ff */
[----:B------:R-:W-:Y:S01]  /*5430*/  LOP3.LUT R5, R0, 0x18, R5, 0xf8, !PT ;  /* 0x0000001800057812 */ /* 0x000fe200078ef805 */
[----:B------:R-:W-:Y:S01]  /*5440*/  IMAD.MOV.U32 R71, RZ, RZ, 0x20 ;  /* 0x00000020ff477424 */ /* 0x000fe200078e00ff */
[----:B------:R-:W2:Y:S01]  /*5450*/  LDC R28, c[0x0][0xb0c] ;  /* 0x0002c300ff1c7b82 */ /* 0x000ea20000000800 */
[----:B------:R-:W-:Y:S01]  /*5460*/  SHF.R.U32.HI R0, RZ, 0x1, R72 ;  /* 0x00000001ff007819 */ /* 0x000fe20000011648 */
[----:B------:R-:W-:Y:S01]  /*5470*/  IMAD.MOV.U32 R70, RZ, RZ, 0x1 ;  /* 0x00000001ff467424 */ /* 0x000fe200078e00ff */
[--C-:B------:R-:W-:Y:S01]  /*5480*/  LOP3.LUT R64, R64, 0x20, R7.reuse, 0xf8, !PT ;  /* 0x0000002040407812 */ /* 0x100fe200078ef807 */
[----:B------:R-:W-:Y:S01]  /*5490*/  IMAD.MOV.U32 R30, RZ, RZ, RZ ;  /* 0x000000ffff1e7224 */ /* 0x000fe200078e00ff */
[----:B------:R-:W-:Y:S01]  /*54a0*/  LOP3.LUT R32, R32, 0x600000, RZ, 0xc0, !PT ;  /* 0x0060000020207812 */ /* 0x000fe200078ec0ff */
[----:B------:R-:W-:Y:S01]  /*54b0*/  IMAD.MOV.U32 R75, RZ, RZ, RZ ;  /* 0x000000ffff4b7224 */ /* 0x000fe200078e00ff */
[----:B------:R-:W-:Y:S01]  /*54c0*/  LOP3.LUT R5, R5, 0x8, R0, 0x78, !PT ;  /* 0x0000000805057812 */ /* 0x000fe200078e7800 */
[----:B------:R-:W4:Y:S01]  /*54d0*/  LDC R61, c[0x0][0xb20] ;  /* 0x0002c800ff3d7b82 */ /* 0x000f220000000800 */
[----:B------:R-:W3:Y:S01]  /*54e0*/  LDS R3, [UR48+0x210] ;  /* 0x00021030ff037984 */ /* 0x000ee20008000800 */
[----:B------:R-:W-:Y:S01]  /*54f0*/  LOP3.LUT R64, R64, 0x100, R7, 0xf8, !PT ;  /* 0x0000010040407812 */ /* 0x000fe200078ef807 */
[----:B------:R-:W-:Y:S01]  /*5500*/  IMAD.U32 R66, RZ, RZ, UR4 ;  /* 0x00000004ff427e24 */ /* 0x000fe2000f8e00ff */
[----:B------:R-:W-:Y:S01]  /*5510*/  LOP3.LUT R72, R72, 0x60, RZ, 0xc0, !PT ;  /* 0x0000006048487812 */ /* 0x000fe200078ec0ff */
[----:B------:R-:W1:Y:S01]  /*5520*/  LDCU.64 UR52, c[0x0][0x348] ;  /* 0x00006900ff3477ac */ /* 0x000e620008000a00 */
[----:B------:R-:W-:-:S02]  /*5530*/  LOP3.LUT R64, R64, R5, RZ, 0xfc, !PT ;  /* 0x0000000540407212 */ /* 0x000fc400078efcff */
[----:B------:R-:W1:Y:S01]  /*5540*/  LDC R27, c[0x0][0xb30] ;  /* 0x0002cc00ff1b7b82 */ /* 0x000e620000000800 */
[----:B------:R-:W-:Y:S01]  /*5550*/  SEL R71, R71, 0xffffffe0, !P0 ;  /* 0xffffffe047477807 */ /* 0x000fe20004000000 */
[----:B------:R-:W1:Y:S01]  /*5560*/  LDCU.64 UR38, c[0x0][0x888] ;  /* 0x00011100ff2677ac */ /* 0x000e620008000a00 */
[----:B------:R-:W1:Y:S05]  /*5570*/  LDCU.64 UR44, c[0x0][0x890] ;  /* 0x00011200ff2c77ac */ /* 0x000e6a0008000a00 */
[----:B------:R-:W1:Y:S01]  /*5580*/  LDC.64 R56, c[0x0][0xb10] ;  /* 0x0002c400ff387b82 */ /* 0x000e620000000a00 */
[----:B------:R-:W-:Y:S01]  /*5590*/  UMOV UR49, URZ ;  /* 0x000000ff00317c82 */ /* 0x000fe20008000000 */
[----:B------:R-:W-:-:S06]  /*55a0*/  UMOV UR51, URZ ;  /* 0x000000ff00337c82 */ /* 0x000fcc0008000000 */
[----:B------:R-:W1:Y:S08]  /*55b0*/  LDC.64 R24, c[0x0][0xb18] ;  /* 0x0002c600ff187b82 */ /* 0x000e700000000a00 */
[----:B------:R-:W1:Y:S08]  /*55c0*/  LDC.64 R22, c[0x0][0xb28] ;  /* 0x0002ca00ff167b82 */ /* 0x000e700000000a00 */
[----:B------:R-:W1:Y:S01]  /*55d0*/  LDC.64 R54, c[0x0][0x8b0] ;  /* 0x00022c00ff367b82 */ /* 0x000e620000000a00 */
[----:B---3--:R-:W-:-:S07]  /*55e0*/  IMAD.IADD R32, R3, 0x1, R32 ;  /* 0x0000000103207824 */ /* 0x008fce00078e0220 */
[----:B------:R-:W3:Y:S08]  /*55f0*/  LDC.64 R52, c[0x0][0x8a8] ;  /* 0x00022a00ff347b82 */ /* 0x000ef00000000a00 */
[----:B--2-4-:R-:W1:Y:S02]  /*5600*/  LDC R62, c[0x0][0x374] ;  /* 0x0000dd00ff3e7b82 */ /* 0x014e640000000800 */
.L_x_140:
[C---:B------:R-:W-:Y:S02]  /*5610*/  LEA R0, R75.reuse, UR48, 0x3 ;  /* 0x000000304b007c11 */ /* 0x040fe4000f8e18ff */
[----:B------:R-:W-:Y:S02]  /*5620*/  SHF.L.U32 R3, R68, 0x1f, RZ ;  /* 0x0000001f44037819 */ /* 0x000fe400000006ff */
[----:B------:R-:W-:Y:S02]  /*5630*/  LEA R16, R75, UR48, 0x4 ;  /* 0x000000304b107c11 */ /* 0x000fe4000f8e20ff */
[----:B------:R-:W2:Y:S02]  /*5640*/  SYNCS.PHASECHK.TRANS64.TRYWAIT P0, [R0+URZ+0x160], R3 ;  /* 0x00016003000075a7 */ /* 0x000ea400080011ff */
[----:B-12---:R-:W-:Y:S05]  /*5650*/  @!P0 BRA `(.L_x_97) ;  /* 0x0000003c00e48947 */ /* 0x006fea0003800000 */
.L_x_214:
[----:B------:R-:W4:Y:S01]  /*5660*/  LDC.64 R12, c[0x0][0xb10] ;  /* 0x0002c400ff0c7b82 */ /* 0x000f220000000a00 */
[----:B------:R-:W3:Y:S01]  /*5670*/  LDS.128 R16, [R16+0x1f0] ;  /* 0x0001f00010107984 */ /* 0x000ee20000000c00 */
[----:B-1----:R-:W-:Y:S01]  /*5680*/  ISETP.NE.AND P1, PT, R27, 0x1, PT ;  /* 0x000000011b00780c */ /* 0x002fe20003f25270 */
[----:B--2---:R-:W-:Y:S01]  /*5690*/  VIADD R0, R0, 0x170 ;  /* 0x0000017000007836 */ /* 0x004fe20000000000 */
[----:B------:R-:W-:Y:S04]  /*56a0*/  ISETP.GE.AND P0, PT, R26, 0x1, PT ;  /* 0x000000011a00780c */ /* 0x000fe80003f06270 */
[----:B------:R-:W1:Y:S01]  /*56b0*/  LDC.64 R10, c[0x0][0xb18] ;  /* 0x0002c600ff0a7b82 */ /* 0x000e620000000a00 */
[----:B------:R-:W-:Y:S01]  /*56c0*/  PRMT R0, RZ, 0x654, R0 ;  /* 0x00000654ff007816 */ /* 0x000fe20000000000 */
[----:B------:R-:W-:Y:S01]  /*56d0*/  @!PT LDS RZ, [RZ] ;  /* 0x00000000fffff984 */ /* 0x000fe20000000800 */
[----:B------:R-:W-:Y:S01]  /*56e0*/  @!PT LDS RZ, [RZ] ;  /* 0x00000000fffff984 */ /* 0x000fe20000000800 */
[----:B------:R-:W-:Y:S01]  /*56f0*/  @!PT LDS RZ, [RZ] ;  /* 0x00000000fffff984 */ /* 0x000fe20000000800 */
[----:B------:R-:W-:Y:S01]  /*5700*/  @!PT LDS RZ, [RZ] ;  /* 0x00000000fffff984 */ /* 0x000fe20000000800 */
[----:B------:R2:W-:Y:S06]  /*5710*/  MEMBAR.ALL.CTA ;  /* 0x0000000000007992 */ /* 0x0005ec0000008000 */
[----:B--2---:R-:W2:Y:S01]  /*5720*/  FENCE.VIEW.ASYNC.S ;  /* 0x00000000000073c6 */ /* 0x004ea20000000000 */
[----:B------:R-:W1:Y:S08]  /*5730*/  @!P1 LDC R14, c[0x0][0xb20] ;  /* 0x0002c800ff0e9b82 */ /* 0x000e700000000800 */
[----:B------:R-:W1:Y:S01]  /*5740*/  @!P1 LDC R9, c[0x0][0xb0c] ;  /* 0x0002c300ff099b82 */ /* 0x000e620000000800 */
[----:B--2---:R2:W-:Y:S01]  /*5750*/  SYNCS.ARRIVE.TRANS64.RED.A1T0 RZ, [R0+URZ], RZ ;  /* 0x000000ff00ff79a7 */ /* 0x0045e200081004ff */
[----:B---3--:R-:W-:Y:S04]  /*5760*/  LOP3.LUT P4, RZ, R18, 0x1, RZ, 0xc0, !PT ;  /* 0x0000000112ff7812 */ /* 0x008fe8000788c0ff */
[----:B------:R-:W-:Y:S09]  /*5770*/  P2R R73, PR, RZ, 0x10 ;  /* 0x00000010ff497803 */ /* 0x000ff20000000000 */
[----:B------:R-:W-:Y:S02]  /*5780*/  @P4 MOV R31, R16 ;  /* 0x00000010001f4202 */ /* 0x000fe40000000f00 */
[----:B------:R-:W-:Y:S01]  /*5790*/  @P4 LOP3.LUT R29, R17, 0xffff, RZ, 0xc0, !PT ;  /* 0x0000ffff111d4812 */ /* 0x000fe200078ec0ff */
[----:B--2-4-:R-:W-:Y:S06]  /*57a0*/  @!P0 BRA `(.L_x_98) ;  /* 0x0000000000a48947 */ /* 0x014fec0003800000 */
[----:B------:R-:W-:Y:S01]  /*57b0*/  IMAD.HI.U32 R36, R62, R25, RZ ;  /* 0x000000193e247227 */ /* 0x000fe200078e00ff */
[----:B------:R-:W-:Y:S02]  /*57c0*/  ISETP.NE.AND P0, PT, R24, 0x1, PT ;  /* 0x000000011800780c */ /* 0x000fe40003f05270 */
[----:B------:R-:W-:Y:S01]  /*57d0*/  ISETP.NE.AND P2, PT, R26, 0x1, PT ;  /* 0x000000011a00780c */ /* 0x000fe20003f45270 */
[-C--:B------:R-:W-:Y:S01]  /*57e0*/  IMAD.HI.U32 R34, R63, R56.reuse, RZ ;  /* 0x000000383f227227 */ /* 0x080fe200078e00ff */
[----:B------:R-:W-:Y:S02]  /*57f0*/  SHF.R.U32.HI R37, RZ, R61, R36 ;  /* 0x0000003dff257219 */ /* 0x000fe40000011624 */
[----:B------:R-:W-:Y:S01]  /*5800*/  ISETP.NE.AND P3, PT, R28, 0x1, PT ;  /* 0x000000011c00780c */ /* 0x000fe20003f65270 */
[----:B------:R-:W-:Y:S01]  /*5810*/  IMAD.HI.U32 R40, R29, R25, RZ ;  /* 0x000000191d287227 */ /* 0x000fe200078e00ff */
[----:B------:R-:W-:Y:S02]  /*5820*/  SHF.R.U32.HI R34, RZ, R57, R34 ;  /* 0x00000039ff227219 */ /* 0x000fe40000011622 */
[----:B------:R-:W-:Y:S01]  /*5830*/  SEL R3, R62, R37, !P0 ;  /* 0x000000253e037207 */ /* 0x000fe20004000000 */
[----:B------:R-:W-:Y:S01]  /*5840*/  IMAD.HI.U32 R38, R31, R56, RZ ;  /* 0x000000381f267227 */ /* 0x000fe200078e00ff */
[----:B------:R-:W-:Y:S03]  /*5850*/  SEL R7, R63, R34, !P3 ;  /* 0x000000223f077207 */ /* 0x000fe60005800000 */
[-C--:B------:R-:W-:Y:S01]  /*5860*/  IMAD.HI.U32 R34, R3, R22.reuse, RZ ;  /* 0x0000001603227227 */ /* 0x080fe200078e00ff */
[----:B------:R-:W-:Y:S03]  /*5870*/  SHF.R.U32.HI R38, RZ, R57, R38 ;  /* 0x00000039ff267219 */ /* 0x000fe60000011626 */
[----:B------:R-:W-:Y:S01]  /*5880*/  IMAD.HI.U32 R36, R7, R22, RZ ;  /* 0x0000001607247227 */ /* 0x000fe200078e00ff */
[----:B------:R-:W-:Y:S02]  /*5890*/  @P2 SHF.R.U32.HI R3, RZ, R23, R34 ;  /* 0x00000017ff032219 */ /* 0x000fe40000011622 */
[----:B------:R-:W-:Y:S02]  /*58a0*/  SHF.R.U32.HI R34, RZ, R61, R40 ;  /* 0x0000003dff227219 */ /* 0x000fe40000011628 */
[----:B------:R-:W-:Y:S01]  /*58b0*/  @P2 SHF.R.U32.HI R7, RZ, R23, R36 ;  /* 0x00000017ff072219 */ /* 0x000fe20000011624 */
[C---:B------:R-:W-:Y:S01]  /*58c0*/  IMAD R2, R26.reuse, R3, RZ ;  /* 0x000000031a027224 */ /* 0x040fe200078e02ff */
[----:B------:R-:W-:Y:S02]  /*58d0*/  SEL R5, R29, R34, !P0 ;  /* 0x000000221d057207 */ /* 0x000fe40004000000 */
[----:B------:R-:W-:Y:S01]  /*58e0*/  SEL R3, R31, R38, !P3 ;  /* 0x000000261f037207 */ /* 0x000fe20005800000 */
[----:B------:R-:W-:Y:S01]  /*58f0*/  IMAD R4, R26, R7, RZ ;  /* 0x000000071a047224 */ /* 0x000fe200078e02ff */
[C---:B------:R-:W-:Y:S01]  /*5900*/  ISETP.GE.AND P0, PT, R5.reuse, R2, PT ;  /* 0x000000020500720c */ /* 0x040fe20003f06270 */
[----:B------:R-:W-:Y:S03]  /*5910*/  IMAD.HI.U32 R6, R5, R22, RZ ;  /* 0x0000001605067227 */ /* 0x000fe600078e00ff */
[----:B------:R-:W-:Y:S01]  /*5920*/  ISETP.GE.OR P0, PT, R3, R4, P0 ;  /* 0x000000040300720c */ /* 0x000fe20000706670 */
[----:B------:R-:W-:Y:S01]  /*5930*/  IMAD.MOV R4, RZ, RZ, -R3 ;  /* 0x000000ffff047224 */ /* 0x000fe200078e0a03 */
[-C--:B------:R-:W-:Y:S03]  /*5940*/  SHF.R.U32.HI R6, RZ, R23.reuse, R6 ;  /* 0x00000017ff067219 */ /* 0x080fe60000011606 */
[----:B------:R-:W-:Y:S01]  /*5950*/  IMAD R31, R28, R4, R31 ;  /* 0x000000041c1f7224 */ /* 0x000fe200078e021f */
[----:B------:R-:W-:Y:S05]  /*5960*/  SEL R15, R5, R6, !P2 ;  /* 0x00000006050f7207 */ /* 0x000fea0005000000 */
[----:B------:R-:W-:Y:S02]  /*5970*/  IMAD.MOV R6, RZ, RZ, -R15 ;  /* 0x000000ffff067224 */ /* 0x000fe400078e0a0f */
[C---:B------:R-:W-:Y:S04]  /*5980*/  @!P0 IMAD.HI.U32 R2, R3.reuse, R22, RZ ;  /* 0x0000001603028227 */ /* 0x040fe800078e00ff */
[----:B------:R-:W-:Y:S01]  /*5990*/  IMAD R6, R26, R6, R5 ;  /* 0x000000061a067224 */ /* 0x000fe200078e0205 */
[----:B------:R-:W-:Y:S04]  /*59a0*/  @!P0 SHF.R.U32.HI R2, RZ, R23, R2 ;  /* 0x00000017ff028219 */ /* 0x000fe80000011602 */
[----:B------:R-:W-:Y:S02]  /*59b0*/  @!P0 SEL R0, R3, R2, !P2 ;  /* 0x0000000203008207 */ /* 0x000fe40005000000 */
[----:B------:R-:W-:Y:S02]  /*59c0*/  IADD3 R2, PT, PT, -R5, RZ, RZ ;  /* 0x000000ff05027210 */ /* 0x000fe40007ffe1ff */
[----:B------:R-:W-:Y:S01]  /*59d0*/  @!P0 IADD3 R8, PT, PT, R15, -R0, RZ ;  /* 0x800000000f088210 */ /* 0x000fe20007ffe0ff */
[----:B------:R-:W-:Y:S02]  /*59e0*/  @!P0 IMAD R0, R7, R6, R0 ;  /* 0x0000000607008224 */ /* 0x000fe400078e0200 */
[----:B------:R-:W-:Y:S02]  /*59f0*/  IMAD R29, R24, R2, R29 ;  /* 0x00000002181d7224 */ /* 0x000fe400078e021d */
[----:B------:R-:W-:Y:S02]  /*5a00*/  @!P0 IMAD R5, R8, R26, R3 ;  /* 0x0000001a08058224 */ /* 0x000fe400078e0203 */
[----:B------:R-:W-:Y:S04]  /*5a10*/  @!P0 IMAD.MOV.U32 R3, RZ, RZ, R0 ;  /* 0x000000ffff038224 */ /* 0x000fe800078e0000 */
[----:B------:R-:W-:Y:S02]  /*5a20*/  IMAD R31, R3, R28, R31 ;  /* 0x0000001c031f7224 */ /* 0x000fe400078e021f */
[----:B------:R-:W-:Y:S07]  /*5a30*/  IMAD R29, R5, R24, R29 ;  /* 0x00000018051d7224 */ /* 0x000fee00078e021d */
.L_x_98:
[----:B-1----:R-:W-:Y:S01]  /*5a40*/  @!P1 ISETP.NE.AND P0, PT, R10, 0x1, PT ;  /* 0x000000010a00980c */ /* 0x002fe20003f05270 */
[----:B------:R-:W-:Y:S01]  /*5a50*/  @!P1 IMAD.HI.U32 R3, R29, R11, RZ ;  /* 0x0000000b1d039227 */ /* 0x000fe200078e00ff */
[----:B------:R-:W-:Y:S01]  /*5a60*/  R2UR UR42, R21 ;  /* 0x00000000152a72ca */ /* 0x000fe200000e0000 */
[----:B------:R-:W-:Y:S01]  /*5a70*/  BSSY.RECONVERGENT B6, `(.L_x_99) ;  /* 0x0000031000067945 */ /* 0x000fe20003800200 */
[----:B------:R-:W-:Y:S01]  /*5a80*/  R2UR UR41, R20 ;  /* 0x00000000142972ca */ /* 0x000fe200000e0000 */
[----:B------:R-:W-:Y:S01]  /*5a90*/  @!P1 IMAD.HI.U32 R0, R31, R12, RZ ;  /* 0x0000000c1f009227 */ /* 0x000fe200078e00ff */
[----:B------:R-:W-:Y:S02]  /*5aa0*/  @!P1 SHF.R.U32.HI R2, RZ, R14, R3 ;  /* 0x0000000eff029219 */ /* 0x000fe40000011603 */
[----:B------:R-:W-:Y:S01]  /*5ab0*/  @!P1 ISETP.NE.AND P2, PT, R9, 0x1, PT ;  /* 0x000000010900980c */ /* 0x000fe20003f45270 */
[----:B------:R-:W-:Y:S01]  /*5ac0*/  VIADD R75, R75, 0x1 ;  /* 0x000000014b4b7836 */ /* 0x000fe20000000000 */
[----:B------:R-:W-:Y:S02]  /*5ad0*/  @!P1 SEL R2, R29, R2, !P0 ;  /* 0x000000021d029207 */ /* 0x000fe40004000000 */
[----:B------:R-:W-:Y:S02]  /*5ae0*/  @!P1 SHF.R.U32.HI R0, RZ, R13, R0 ;  /* 0x0000000dff009219 */ /* 0x000fe40000011600 */
[----:B------:R-:W-:Y:S01]  /*5af0*/  LOP3.LUT P0, RZ, R66, 0x1b0, RZ, 0xc0, !PT ;  /* 0x000001b042ff7812 */ /* 0x000fe2000780c0ff */
[----:B------:R-:W-:Y:S01]  /*5b00*/  USHF.L.U32 UR42, UR42, 0x6, URZ ;  /* 0x000000062a2a7899 */ /* 0x000fe200080006ff */
[----:B------:R-:W-:Y:S01]  /*5b10*/  @!P1 SEL R3, R31, R0, !P2 ;  /* 0x000000001f039207 */ /* 0x000fe20005000000 */
[----:B------:R-:W-:Y:S01]  /*5b20*/  USHF.L.U32 UR41, UR41, 0x7, URZ ;  /* 0x0000000729297899 */ /* 0x000fe200080006ff */
[----:B------:R-:W-:Y:S03]  /*5b30*/  @P4 SHF.R.U32.HI R67, RZ, 0x10, R17 ;  /* 0x00000010ff434819 */ /* 0x000fe60000011611 */
[----:B------:R-:W-:Y:S02]  /*5b40*/  @!P1 IMAD.IADD R0, R2, 0x1, -R3 ;  /* 0x0000000102009824 */ /* 0x000fe400078e0a03 */
[----:B------:R-:W-:Y:S02]  /*5b50*/  @!P1 IMAD.IADD R2, R3, 0x1, -R2 ;  /* 0x0000000103029824 */ /* 0x000fe400078e0a02 */
[----:B------:R-:W-:Y:S02]  /*5b60*/  @!P1 IMAD R31, R0, R9, R31 ;  /* 0x00000009001f9224 */ /* 0x000fe400078e021f */
[----:B------:R-:W-:Y:S01]  /*5b70*/  @!P1 IMAD R29, R2, R10, R29 ;  /* 0x0000000a021d9224 */ /* 0x000fe200078e021d */
[----:B------:R-:W-:Y:S06]  /*5b80*/  @!P0 BRA `(.L_x_100) ;  /* 0x00000000007c8947 */ /* 0x000fec0003800000 */
[----:B------:R-:W1:Y:S01]  /*5b90*/  LDCU.64 UR8, c[0x4][0x80] ;  /* 0x01001000ff0877ac */ /* 0x000e620008000a00 */
[----:B------:R-:W-:Y:S01]  /*5ba0*/  MOV R2, 0x0 ;  /* 0x0000000000027802 */ /* 0x000fe20000000f00 */
[----:B------:R-:W-:Y:S02]  /*5bb0*/  HFMA2 R12, -RZ, RZ, 0, 5.9604644775390625e-08 ;  /* 0x00000001ff0c7431 */ /* 0x000fe400000001ff */
[----:B------:R-:W-:Y:S01]  /*5bc0*/  IMAD.MOV.U32 R8, RZ, RZ, 0x70 ;  /* 0x00000070ff087424 */ /* 0x000fe200078e00ff */
[----:B------:R2:W3:Y:S01]  /*5bd0*/  LDC.64 R14, c[0x4][R2] ;  /* 0x01000000020e7b82 */ /* 0x0004e20000000a00 */
[----:B------:R-:W4:Y:S01]  /*5be0*/  LDCU.64 UR6, c[0x4][0x88] ;  /* 0x01001100ff0677ac */ /* 0x000f220008000a00 */
[----:B------:R-:W-:Y:S01]  /*5bf0*/  IMAD.MOV.U32 R13, RZ, RZ, RZ ;  /* 0x000000ffff0d7224 */ /* 0x000fe200078e00ff */
[----:B------:R-:W2:Y:S01]  /*5c00*/  LDCU.64 UR4, c[0x4][0x8] ;  /* 0x01000100ff0477ac */ /* 0x000ea20008000a00 */
[----:B-1----:R-:W-:Y:S01]  /*5c10*/  MOV R5, UR9 ;  /* 0x0000000900057c02 */ /* 0x002fe20008000f00 */
[----:B------:R-:W-:Y:S01]  /*5c20*/  IMAD.U32 R4, RZ, RZ, UR8 ;  /* 0x00000008ff047e24 */ /* 0x000fe2000f8e00ff */
[----:B----4-:R-:W-:Y:S01]  /*5c30*/  MOV R7, UR7 ;  /* 0x0000000700077c02 */ /* 0x010fe20008000f00 */
[----:B------:R-:W-:Y:S01]  /*5c40*/  IMAD.U32 R6, RZ, RZ, UR6 ;  /* 0x00000006ff067e24 */ /* 0x000fe2000f8e00ff */
[----:B--2---:R-:W-:Y:S01]  /*5c50*/  MOV R11, UR5 ;  /* 0x00000005000b7c02 */ /* 0x004fe20008000f00 */
[----:B------:R-:W-:Y:S02]  /*5c60*/  IMAD.U32 R10, RZ, RZ, UR4 ;  /* 0x00000004ff0a7e24 */ /* 0x000fe4000f8e00ff */
[----:B------:R-:W-:Y:S07]  /*5c70*/  LEPC R20, `(.L_x_101) ;  /* 0x000000001014794e */ /* 0x000fee0000000000 */
[----:B---3-5:R-:W-:Y:S05]  /*5c80*/  CALL.ABS.NOINC R14 ;  /* 0x000000000e007343 */ /* 0x028fea0003c00000 */
.L_x_101:
[----:B------:R-:W1:Y:S01]  /*5c90*/  LDCU.64 UR8, c[0x4][0x80] ;  /* 0x01001000ff0877ac */ /* 0x000e620008000a00 */
[----:B------:R-:W2:Y:S01]  /*5ca0*/  LDC.64 R2, c[0x4][R2] ;  /* 0x0100000002027b82 */ /* 0x000ea20000000a00 */
[----:B------:R-:W-:Y:S02]  /*5cb0*/  HFMA2 R12, -RZ, RZ, 0, 5.9604644775390625e-08 ;  /* 0x00000001ff0c7431 */ /* 0x000fe400000001ff */
[----:B------:R-:W-:Y:S02]  /*5cc0*/  IMAD.MOV.U32 R8, RZ, RZ, 0x70 ;  /* 0x00000070ff087424 */ /* 0x000fe400078e00ff */
[----:B------:R-:W-:Y:S01]  /*5cd0*/  IMAD.MOV.U32 R13, RZ, RZ, RZ ;  /* 0x000000ffff0d7224 */ /* 0x000fe200078e00ff */
[----:B------:R-:W3:Y:S01]  /*5ce0*/  LDCU.64 UR6, c[0x4][0x88] ;  /* 0x01001100ff0677ac */ /* 0x000ee20008000a00 */
[----:B------:R-:W4:Y:S01]  /*5cf0*/  LDCU.64 UR4, c[0x4][0x8] ;  /* 0x01000100ff0477ac */ /* 0x000f220008000a00 */
[----:B-1----:R-:W-:Y:S02]  /*5d00*/  MOV R4, UR8 ;  /* 0x0000000800047c02 */ /* 0x002fe40008000f00 */
[----:B------:R-:W-:Y:S02]  /*5d10*/  MOV R5, UR9 ;  /* 0x0000000900057c02 */ /* 0x000fe40008000f00 */
[----:B---3--:R-:W-:Y:S01]  /*5d20*/  MOV R7, UR7 ;  /* 0x0000000700077c02 */ /* 0x008fe20008000f00 */
[----:B------:R-:W-:Y:S01]  /*5d30*/  IMAD.U32 R6, RZ, RZ, UR6 ;  /* 0x00000006ff067e24 */ /* 0x000fe2000f8e00ff */
[----:B----4-:R-:W-:Y:S01]  /*5d40*/  MOV R11, UR5 ;  /* 0x00000005000b7c02 */ /* 0x010fe20008000f00 */
[----:B------:R-:W-:Y:S02]  /*5d50*/  IMAD.U32 R10, RZ, RZ, UR4 ;  /* 0x00000004ff0a7e24 */ /* 0x000fe4000f8e00ff */
[----:B------:R-:W-:Y:S07]  /*5d60*/  LEPC R20, `(.L_x_100) ;  /* 0x000000001014794e */ /* 0x000fee0000000000 */
[----:B--2---:R-:W-:Y:S05]  /*5d70*/  CALL.ABS.NOINC R2 ;  /* 0x0000000002007343 */ /* 0x004fea0003c00000 */
.L_x_100:
[----:B------:R-:W-:Y:S05]  /*5d80*/  BSYNC.RECONVERGENT B6 ;  /* 0x0000000000067941 */ /* 0x000fea0003800200 */
.L_x_99:
[----:B------:R-:W-:Y:S01]  /*5d90*/  ISETP.NE.U32.AND P4, PT, R54, RZ, PT ;  /* 0x000000ff3600720c */ /* 0x000fe20003f85070 */
[----:B------:R-:W-:Y:S01]  /*5da0*/  UISETP.NE.AND UP2, UPT, UR50, URZ, UPT ;  /* 0x000000ff3200728c */ /* 0x000fe2000bf45270 */
[----:B------:R-:W-:Y:S01]  /*5db0*/  ISETP.NE.U32.AND P2, PT, RZ, UR38, PT ;  /* 0x00000026ff007c0c */ /* 0x000fe2000bf45070 */
[----:B------:R-:W-:Y:S01]  /*5dc0*/  UISETP.NE.U32.AND UP1, UPT, UR44, URZ, UPT ;  /* 0x000000ff2c00728c */ /* 0x000fe2000bf25070 */
[----:B------:R-:W-:Y:S01]  /*5dd0*/  ISETP.NE.AND.EX P4, PT, R55, RZ, PT, P4 ;  /* 0x000000ff3700720c */ /* 0x000fe20003f85340 */
[----:B------:R-:W-:Y:S01]  /*5de0*/  UPLOP3.LUT UP0, UPT, UPT, UPT, UPT, 0x40, 0x4 ;  /* 0x000000000004789c */ /* 0x000fe20003f0e870 */
[----:B------:R-:W-:Y:S01]  /*5df0*/  ISETP.NE.AND.EX P2, PT, RZ, UR39, PT, P2 ;  /* 0x00000027ff007c0c */ /* 0x000fe2000bf45320 */
[----:B------:R-:W-:Y:S01]  /*5e00*/  UISETP.NE.AND.EX UP1, UPT, UR45, URZ, UPT, UP1 ;  /* 0x000000ff2d00728c */ /* 0x000fe2000bf25310 */
[----:B------:R-:W-:Y:S04]  /*5e10*/  PLOP3.LUT P1, PT, PT, PT, UP2, 0x80, 0x8 ;  /* 0x000000000008781c */ /* 0x000fe80003f2f028 */
[----:B------:R-:W-:Y:S06]  /*5e20*/  @UP2 UPLOP3.LUT UP0, UPT, UPT, UPT, UP1, 0x80, 0x8 ;  /* 0x000000000008289c */ /* 0x000fec0003f0f010 */
[----:B------:R-:W-:Y:S01]  /*5e30*/  PLOP3.LUT P0, PT, PT, PT, UP0, 0x80, 0x8 ;  /* 0x000000000008781c */ /* 0x000fe20003f0f008 */
[----:B------:R-:W-:Y:S01]  /*5e40*/  @!UPT UIADD3 URZ, UPT, UPT, URZ, URZ, URZ ;  /* 0x000000fffffff290 */ /* 0x000fe2000fffe0ff */
[----:B------:R-:W-:Y:S11]  /*5e50*/  BRA.U !UP1, `(.L_x_102) ;  /* 0x0000000109387547 */ /* 0x000ff6000b800000 */
[----:B------:R-:W-:Y:S01]  /*5e60*/  UISETP.NE.U32.AND UP0, UPT, UR38, URZ, UPT ;  /* 0x000000ff2600728c */ /* 0x000fe2000bf05070 */
[----:B------:R-:W-:Y:S02]  /*5e70*/  HFMA2 R0, -RZ, RZ, 0, 5.9604644775390625e-08 ;  /* 0x00000001ff007431 */ /* 0x000fe400000001ff */
[----:B------:R-:W-:Y:S01]  /*5e80*/  IMAD.MOV.U32 R59, RZ, RZ, 0x1 ;  /* 0x00000001ff3b7424 */ /* 0x000fe200078e00ff */
[----:B------:R-:W-:Y:S06]  /*5e90*/  UISETP.NE.AND.EX UP0, UPT, UR39, URZ, UPT, UP0 ;  /* 0x000000ff2700728c */ /* 0x000fec000bf05300 */
[----:B------:R-:W-:Y:S05]  /*5ea0*/  PLOP3.LUT P3, PT, PT, PT, UP0, 0x80, 0x8 ;  /* 0x000000000008781c */ /* 0x000fea0003f6f008 */
[----:B------:R-:W1:Y:S01]  /*5eb0*/  @UP0 LDCU.64 UR6, c[0x0][0x888] ;  /* 0x00011100ff0607ac */ /* 0x000e620008000a00 */
[----:B------:R-:W-:Y:S07]  /*5ec0*/  @UP0 UIMAD UR4, UR36, UR44, URZ ;  /* 0x0000002c240402a4 */ /* 0x000fee000f8e02ff */
[----:B------:R-:W-:Y:S01]  /*5ed0*/  @!P3 PRMT R59, R0, 0x7610, R59 ;  /* 0x00007610003bb816 */ /* 0x000fe2000000003b */
[----:B-1----:R-:W-:Y:S03]  /*5ee0*/  @UP0 UIMAD.WIDE UR6, UR4, 0x4, UR6 ;  /* 0x00000004040608a5 */ /* 0x002fe6000f8e0206 */
[----:B------:R-:W1:Y:S03]  /*5ef0*/  @!UP0 LDCU UR4, c[0x0][0x880] ;  /* 0x00011000ff0487ac */ /* 0x000e660008000800 */
[----:B------:R-:W-:Y:S01]  /*5f00*/  IMAD.U32 R2, RZ, RZ, UR6 ;  /* 0x00000006ff027e24 */ /* 0x000fe2000f8e00ff */
[----:B------:R-:W-:Y:S05]  /*5f10*/  MOV R3, UR7 ;  /* 0x0000000700037c02 */ /* 0x000fea0008000f00 */
[----:B-----5:R2:W5:Y:S02]  /*5f20*/  @P3 LDG.E R35, desc[UR46][R2.64] ;  /* 0x0000002e02233981 */ /* 0x020564000c1e1900 */
[----:B-12---:R-:W-:Y:S02]  /*5f30*/  @!P3 IMAD.U32 R35, RZ, RZ, UR4 ;  /* 0x00000004ff23be24 */ /* 0x006fe4000f8e00ff */
.L_x_102:
[----:B------:R-:W-:Y:S05]  /*5f40*/  @!P4 BRA `(.L_x_103) ;  /* 0x000000000020c947 */ /* 0x000fea0003800000 */
[----:B------:R-:W-:Y:S04]  /*5f50*/  ISETP.NE.U32.AND P3, PT, R52, RZ, PT ;  /* 0x000000ff3400720c */ /* 0x000fe80003f65070 */
[----:B------:R-:W-:Y:S11]  /*5f60*/  ISETP.NE.AND.EX P3, PT, R53, RZ, PT, P3 ;  /* 0x000000ff3500720c */ /* 0x000ff60003f65330 */
[----:B------:R-:W-:Y:S02]  /*5f70*/  @!UPT UIADD3 URZ, UPT, UPT, URZ, URZ, URZ ;  /* 0x000000fffffff290 */ /* 0x000fe4000fffe0ff */
[----:B------:R-:W1:Y:S01]  /*5f80*/  @P3 LDC.64 R2, c[0x0][0x8a8] ;  /* 0x00022a00ff023b82 */ /* 0x000e620000000a00 */
[----:B------:R-:W-:Y:S04]  /*5f90*/  @P3 IMAD R0, R54, UR36, RZ ;  /* 0x0000002436003c24 */ /* 0x000fe8000f8e02ff */
[----:B-1----:R-:W-:Y:S05]  /*5fa0*/  @P3 IMAD.WIDE R2, R0, 0x4, R2 ;  /* 0x0000000400023825 */ /* 0x002fea00078e0202 */
[----:B-----5:R1:W5:Y:S02]  /*5fb0*/  @P3 LDG.E R33, desc[UR46][R2.64] ;  /* 0x0000002e02213981 */ /* 0x020364000c1e1900 */
[----:B-1----:R-:W2:Y:S02]  /*5fc0*/  @!P3 LDC R33, c[0x0][0x8a0] ;  /* 0x00022800ff21bb82 */ /* 0x002ea40000000800 */
.L_x_103:
[----:B-----5:R-:W-:Y:S01]  /*5fd0*/  FSETP.NEU.AND P3, PT, R35, RZ, PT ;  /* 0x000000ff2300720b */ /* 0x020fe20003f6d000 */
[----:B------:R-:W-:Y:S01]  /*5fe0*/  IMAD.SHL.U32 R80, R64, 0x2, RZ ;  /* 0x0000000240507824 */ /* 0x000fe200078e00ff */
[----:B------:R-:W-:Y:S01]  /*5ff0*/  SEL R7, RZ, 0xffffffff, P2 ;  /* 0xffffffffff077807 */ /* 0x000fe20001000000 */
[----:B------:R-:W-:Y:S01]  /*6000*/  BSSY B1, `(.L_x_104) ;  /* 0x0000036000017945 */ /* 0x000fe20003800000 */
[----:B------:R-:W-:Y:S01]  /*6010*/  @P1 LOP3.LUT P2, RZ, R59, 0xff, RZ, 0xc0, !PT ;  /* 0x000000ff3bff1812 */ /* 0x000fe2000784c0ff */
[----:B------:R-:W-:Y:S01]  /*6020*/  VIADD R78, R80, UR48 ;  /* 0x00000030504e7c36 */ /* 0x000fe20008000000 */
[----:B------:R-:W-:Y:S01]  /*6030*/  @P1 SEL R2, RZ, 0xffffffff, P3 ;  /* 0xffffffffff021807 */ /* 0x000fe20001800000 */
[----:B------:R-:W-:Y:S01]  /*6040*/  IMAD.MOV.U32 R81, RZ, RZ, 0x1 ;  /* 0x00000001ff517424 */ /* 0x000fe200078e00ff */
[----:B------:R-:W-:Y:S01]  /*6050*/  LOP3.LUT R70, R70, 0x1, RZ, 0x3c, !PT ;  /* 0x0000000146467812 */ /* 0x000fe200078e3cff */
[----:B------:R-:W-:Y:S01]  /*6060*/  IMAD.MOV.U32 R39, RZ, RZ, RZ ;  /* 0x000000ffff277224 */ /* 0x000fe200078e00ff */
[----:B------:R-:W-:Y:S02]  /*6070*/  @P0 SEL R2, R7, R2, !P2 ;  /* 0x0000000207020207 */ /* 0x000fe40005000000 */
[----:B------:R-:W-:Y:S02]  /*6080*/  CS2R R50, SRZ ;  /* 0x0000000000327805 */ /* 0x000fe4000001ff00 */
[----:B------:R-:W-:Y:S02]  /*6090*/  LEA R79, R30, UR48, 0x3 ;  /* 0x000000301e4f7c11 */ /* 0x000fe4000f8e18ff */
[----:B------:R-:W-:Y:S02]  /*60a0*/  CS2R R48, SRZ ;  /* 0x0000000000307805 */ /* 0x000fe4000001ff00 */
[----:B------:R-:W-:Y:S02]  /*60b0*/  @P1 LOP3.LUT R2, R2, 0x1, RZ, 0xc0, !PT ;  /* 0x0000000102021812 */ /* 0x000fe400078ec0ff */
[----:B------:R-:W-:Y:S02]  /*60c0*/  CS2R R42, SRZ ;  /* 0x00000000002a7805 */ /* 0x000fe4000001ff00 */
[----:B------:R-:W-:Y:S02]  /*60d0*/  SHF.L.U32 R0, R69, 0x1f, RZ ;  /* 0x0000001f45007819 */ /* 0x000fe400000006ff */
[----:B------:R-:W-:Y:S02]  /*60e0*/  CS2R R40, SRZ ;  /* 0x0000000000287805 */ /* 0x000fe4000001ff00 */
[----:B------:R-:W-:Y:S01]  /*60f0*/  ISETP.NE.U32.OR P5, PT, R2, 0x1, !P1 ;  /* 0x000000010200780c */ /* 0x000fe20004fa5470 */
[----:B------:R-:W-:Y:S01]  /*6100*/  IMAD.IADD R77, R71, 0x1, R78 ;  /* 0x00000001474d7824 */ /* 0x000fe200078e024e */
[----:B------:R-:W-:Y:S02]  /*6110*/  PLOP3.LUT P2, PT, PT, PT, UP1, 0x80, 0x8 ;  /* 0x000000000008781c */ /* 0x000fe40003f4f018 */
[----:B------:R-:W-:Y:S02]  /*6120*/  LEA.HI R5, R30, R30, RZ, 0x1 ;  /* 0x0000001e1e057211 */ /* 0x000fe400078f08ff */
[----:B------:R-:W-:Y:S02]  /*6130*/  LOP3.LUT P4, R74, R59, 0xff, RZ, 0xc0, !PT ;  /* 0x000000ff3b4a7812 */ /* 0x000fe4000788c0ff */
[----:B------:R-:W-:Y:S01]  /*6140*/  SEL R2, RZ, 0xffffffff, P3 ;  /* 0xffffffffff027807 */ /* 0x000fe20001800000 */
[C---:B------:R-:W-:Y:S01]  /*6150*/  IMAD.SHL.U32 R3, R5.reuse, 0x40, RZ ;  /* 0x0000004005037824 */ /* 0x040fe200078e00ff */
[----:B------:R-:W-:Y:S02]  /*6160*/  LOP3.LUT R5, R5, 0xffe, RZ, 0xc0, !PT ;  /* 0x00000ffe05057812 */ /* 0x000fe400078ec0ff */
[----:B------:R-:W-:Y:S02]  /*6170*/  P2R R76, PR, RZ, 0x20 ;  /* 0x00000020ff4c7803 */ /* 0x000fe40000000000 */
[----:B------:R-:W-:Y:S01]  /*6180*/  @P5 SHF.L.U32 R4, R70, 0x1f, RZ ;  /* 0x0000001f46045819 */ /* 0x000fe200000006ff */
[----:B------:R-:W-:Y:S01]  /*6190*/  IMAD.IADD R34, R30, 0x1, -R5 ;  /* 0x000000011e227824 */ /* 0x000fe200078e0a05 */
[----:B------:R-:W-:Y:S02]  /*61a0*/  @P2 SEL R2, R7, R2, !P4 ;  /* 0x0000000207022207 */ /* 0x000fe40006000000 */
[----:B------:R-:W1:Y:S01]  /*61b0*/  @P5 SYNCS.PHASECHK.TRANS64.TRYWAIT P1, [UR48+0x110], R4 ;  /* 0x00011004ff0055a7 */ /* 0x000e620008021130 */
[----:B------:R-:W-:Y:S02]  /*61c0*/  LOP3.LUT R3, R3, 0xffffff80, RZ, 0xc0, !PT ;  /* 0xffffff8003037812 */ /* 0x000fe400078ec0ff */
[----:B------:R-:W-:Y:S03]  /*61d0*/  LOP3.LUT R2, R2, 0x1, RZ, 0xc0, !PT ;  /* 0x0000000102027812 */ /* 0x000fe600078ec0ff */
[----:B------:R-:W-:Y:S01]  /*61e0*/  IMAD.IADD R3, R32, 0x1, R3 ;  /* 0x0000000120037824 */ /* 0x000fe200078e0203 */
[----:B------:R-:W-:Y:S03]  /*61f0*/  ISETP.NE.U32.AND P2, PT, R2, 0x1, PT ;  /* 0x000000010200780c */ /* 0x000fe60003f45070 */
[----:B------:R-:W-:Y:S01]  /*6200*/  IMAD R34, R34, 0x100000, R3 ;  /* 0x0010000022227824 */ /* 0x000fe200078e0203 */
[----:B------:R-:W-:Y:S01]  /*6210*/  P2R R82, PR, RZ, 0x4 ;  /* 0x00000004ff527803 */ /* 0x000fe20000000000 */
[----:B------:R3:W4:Y:S01]  /*6220*/  SYNCS.PHASECHK.TRANS64.TRYWAIT P0, [R79+URZ+0x180], R0 ;  /* 0x000180004f0075a7 */ /* 0x00072200080011ff */
[----:B-1----:R-:W-:Y:S01]  /*6230*/  @P5 SEL R81, RZ, 0x1, !P1 ;  /* 0x00000001ff515807 */ /* 0x002fe20004800000 */
[----:B---3--:R-:W-:Y:S06]  /*6240*/  @!P5 BRA `(.L_x_105) ;  /* 0x000000000044d947 */ /* 0x008fec0003800000 */
[----:B------:R-:W-:Y:S01]  /*6250*/  IMAD.MOV.U32 R50, RZ, RZ, RZ ;  /* 0x000000ffff327224 */ /* 0x000fe200078e00ff */
[----:B------:R-:W-:Y:S01]  /*6260*/  ISETP.NE.AND P1, PT, R81, RZ, PT ;  /* 0x000000ff5100720c */ /* 0x000fe20003f25270 */
[----:B------:R-:W-:Y:S01]  /*6270*/  BSSY B0, `(.L_x_106) ;  /* 0x0000008000007945 */ /* 0x000fe20003800000 */
[----:B------:R-:W-:Y:S02]  /*6280*/  CS2R R42, SRZ ;  /* 0x00000000002a7805 */ /* 0x000fe4000001ff00 */
[----:B------:R-:W-:Y:S02]  /*6290*/  CS2R R40, SRZ ;  /* 0x0000000000287805 */ /* 0x000fe4000001ff00 */
[----:B------:R-:W-:Y:S07]  /*62a0*/  CS2R R48, SRZ ;  /* 0x0000000000307805 */ /* 0x000fee000001ff00 */
[----:B------:R-:W-:Y:S05]  /*62b0*/  @P1 BRA `(.L_x_107) ;  /* 0x00000000000c1947 */ /* 0x000fea0003800000 */
[----:B------:R-:W-:Y:S04]  /*62c0*/  SHF.L.U32 R3, R70, 0x1f, RZ ;  /* 0x0000001f46037819 */ /* 0x000fe800000006ff */
[----:B------:R-:W1:Y:S02]  /*62d0*/  SYNCS.PHASECHK.TRANS64.TRYWAIT P1, [UR48+0x110], R3 ;  /* 0x00011003ff0075a7 */ /* 0x000e640008021130 */
[----:B-1----:R-:W-:Y:S05]  /*62e0*/  @!P1 BRA `(.L_x_108) ;  /* 0x0000003000d49947 */ /* 0x002fea0003800000 */
.L_x_107:
[----:B------:R-:W-:Y:S05]  /*62f0*/  BSYNC B0 ;  /* 0x0000000000007941 */ /* 0x000fea0003800000 */
.L_x_106:
[----:B------:R-:W-:Y:S01]  /*6300*/  ISETP.NE.AND P1, PT, R82, RZ, PT ;  /* 0x000000ff5200720c */ /* 0x000fe20003f25270 */
[----:B------:R-:W-:Y:S11]  /*6310*/  HFMA2 R39, -RZ, RZ, 0, 5.9604644775390625e-08 ;  /* 0x00000001ff277431 */ /* 0x000ff600000001ff */
[----:B------:R-:W-:Y:S01]  /*6320*/  @!UPT UIADD3 URZ, UPT, UPT, URZ, URZ, URZ ;  /* 0x000000fffffff290 */ /* 0x000fe2000fffe0ff */
[----:B------:R-:W-:Y:S05]  /*6330*/  @P1 WARPSYNC.ALL ;  /* 0x0000000000001948 */ /* 0x000fea0003800000 */
[----:B------:R3:W1:Y:S04]  /*6340*/  @P1 LDSM.16.M88.4 R40, [R80+UR48+0x400] ;  /* 0x000400305028183b */ /* 0x0006680008000200 */
[----:B------:R3:W1:Y:S02]  /*6350*/  @P1 LDSM.16.M88.4 R48, [R77+0x400] ;  /* 0x000400004d30183b */ /* 0x0006640000000200 */
.L_x_105:
[----:B------:R-:W-:Y:S05]  /*6360*/  BSYNC B1 ;  /* 0x0000000000017941 */ /* 0x000fea0003800000 */
.L_x_104:
[----:B-1----:R-:W-:Y:S04]  /*6370*/  SHF.R.U32.HI R2, RZ, 0x15, R34 ;  /* 0x00000015ff027819 */ /* 0x002fe80000011622 */
[----:B------:R-:W-:Y:S01]  /*6380*/  LOP3.LUT P1, RZ, R2, 0x3, R65, 0x48, !PT ;  /* 0x0000000302ff7812 */ /* 0x000fe20007824841 */
[----:B------:R-:W-:Y:S01]  /*6390*/  @!UPT UIADD3 URZ, UPT, UPT, URZ, URZ, URZ ;  /* 0x000000fffffff290 */ /* 0x000fe2000fffe0ff */
[----:B----4-:R-:W-:Y:S11]  /*63a0*/  @P0 BRA `(.L_x_109) ;  /* 0x0000000000080947 */ /* 0x010ff60003800000 */
[----:B------:R-:W1:Y:S02]  /*63b0*/  SYNCS.PHASECHK.TRANS64.TRYWAIT P0, [R79+URZ+0x180], R0 ;  /* 0x000180004f0075a7 */ /* 0x000e6400080011ff */
[----:B-1----:R-:W-:Y:S05]  /*63c0*/  @!P0 BRA `(.L_x_110) ;  /* 0x0000003000b48947 */ /* 0x002fea0003800000 */
.L_x_109:
[----:B------:R-:W-:Y:S05]  /*63d0*/  @!P1 BRA `(.L_x_111) ;  /* 0x0000000000409947 */ /* 0x000fea0003800000 */
[----:B------:R-:W4:Y:S01]  /*63e0*/  LDCU.64 UR8, c[0x4][0x70] ;  /* 0x01000e00ff0877ac */ /* 0x000f220008000a00 */
[----:B------:R-:W-:Y:S01]  /*63f0*/  MOV R3, 0x0 ;  /* 0x0000000000037802 */ /* 0x000fe20000000f00 */
[----:B------:R-:W-:Y:S02]  /*6400*/  HFMA2 R12, -RZ, RZ, 0, 5.9604644775390625e-08 ;  /* 0x00000001ff0c7431 */ /* 0x000fe400000001ff */
[----:B------:R-:W-:Y:S02]  /*6410*/  IMAD.MOV.U32 R8, RZ, RZ, 0x192 ;  /* 0x00000192ff087424 */ /* 0x000fe400078e00ff */
[----:B------:R-:W-:Y:S01]  /*6420*/  IMAD.MOV.U32 R13, RZ, RZ, RZ ;  /* 0x000000ffff0d7224 */ /* 0x000fe200078e00ff */
[----:B------:R-:W5:Y:S01]  /*6430*/  LDCU.64 UR6, c[0x4][0x78] ;  /* 0x01000f00ff0677ac */ /* 0x000f620008000a00 */
[----:B------:R-:W1:Y:S01]  /*6440*/  LDC.64 R2, c[0x4][R3] ;  /* 0x0100000003027b82 */ /* 0x000e620000000a00 */
[----:B------:R-:W2:Y:S01]  /*6450*/  LDCU.64 UR4, c[0x4][0x10] ;  /* 0x01000200ff0477ac */ /* 0x000ea20008000a00 */
[----:B----4-:R-:W-:Y:S01]  /*6460*/  MOV R5, UR9 ;  /* 0x0000000900057c02 */ /* 0x010fe20008000f00 */
[----:B------:R-:W-:Y:S01]  /*6470*/  IMAD.U32 R4, RZ, RZ, UR8 ;  /* 0x00000008ff047e24 */ /* 0x000fe2000f8e00ff */
[----:B-----5:R-:W-:Y:S01]  /*6480*/  MOV R7, UR7 ;  /* 0x0000000700077c02 */ /* 0x020fe20008000f00 */
[----:B------:R-:W-:Y:S01]  /*6490*/  IMAD.U32 R6, RZ, RZ, UR6 ;  /* 0x00000006ff067e24 */ /* 0x000fe2000f8e00ff */
[----:B--2---:R-:W-:Y:S01]  /*64a0*/  MOV R11, UR5 ;  /* 0x00000005000b7c02 */ /* 0x004fe20008000f00 */
[----:B------:R-:W-:Y:S02]  /*64b0*/  IMAD.U32 R10, RZ, RZ, UR4 ;  /* 0x00000004ff0a7e24 */ /* 0x000fe4000f8e00ff */
[----:B------:R-:W-:Y:S07]  /*64c0*/  LEPC R20, `(.L_x_111) ;  /* 0x000000001014794e */ /* 0x000fee0000000000 */
[----:B-1-3--:R-:W-:Y:S05]  /*64d0*/  CALL.ABS.NOINC R2 ;  /* 0x0000000002007343 */ /* 0x00afea0003c00000 */
.L_x_111:
[----:B------:R-:W-:Y:S01]  /*64e0*/  SHF.L.U32 R20, R40, 0x10, RZ ;  /* 0x0000001028147819 */ /* 0x000fe200000006ff */
[----:B------:R-:W-:Y:S05]  /*64f0*/  WARPSYNC.ALL ;  /* 0x0000000000007948 */ /* 0x000fea0003800000 */
[----:B------:R-:W-:Y:S01]  /*6500*/  R2UR UR4, R34 ;  /* 0x00000000220472ca */ /* 0x000fe200000e0000 */
[----:B------:R-:W-:Y:S01]  /*6510*/  BSSY.RECONVERGENT B0, `(.L_x_112) ;  /* 0x000004e000007945 */ /* 0x000fe20003800200 */
[----:B------:R-:W-:Y:S02]  /*6520*/  LOP3.LUT R21, R40, 0xffff0000, RZ, 0xc0, !PT ;  /* 0xffff000028157812 */ /* 0x000fe400078ec0ff */
[----:B------:R-:W-:Y:S02]  /*6530*/  LOP3.LUT R36, R41, 0xffff0000, RZ, 0xc0, !PT ;  /* 0xffff000029247812 */ /* 0x000fe400078ec0ff */
[----:B------:R-:W-:Y:S02]  /*6540*/  SHF.L.U32 R37, R43, 0x10, RZ ;  /* 0x000000102b257819 */ /* 0x000fe400000006ff */
[----:B------:R-:W-:Y:S02]  /*6550*/  LOP3.LUT R38, R51, 0xffff0000, RZ, 0xc0, !PT ;  /* 0xffff000033267812 */ /* 0x000fe400078ec0ff */
[----:B------:R-:W-:Y:S03]  /*6560*/  ISETP.NE.AND P0, PT, R72, RZ, PT ;  /* 0x000000ff4800720c */ /* 0x000fe60003f05270 */
[----:B------:R-:W1:Y:S02]  /*6570*/  LDTM.16dp256bit.x4 R4, tmem[UR4] ;  /* 0x00000004000479ee */ /* 0x000e640008120000 */
[C---:B-12---:R-:W-:Y:S01]  /*6580*/  FMUL R0, R33.reuse, R4 ;  /* 0x0000000421007220 */ /* 0x046fe20000400000 */
[C---:B------:R-:W-:Y:S01]  /*6590*/  FMUL R2, R33.reuse, R5 ;  /* 0x0000000521027220 */ /* 0x040fe20000400000 */
[C---:B------:R-:W-:Y:S01]  /*65a0*/  FMUL R3, R33.reuse, R6 ;  /* 0x0000000621037220 */ /* 0x040fe20000400000 */
[----:B------:R-:W-:Y:S01]  /*65b0*/  FMUL R7, R33, R7 ;  /* 0x0000000721077220 */ /* 0x000fe20000400000 */
[----:B------:R-:W-:Y:S01]  /*65c0*/  FFMA R0, R35, R20, R0 ;  /* 0x0000001423007223 */ /* 0x000fe20000000000 */
[----:B------:R-:W-:Y:S01]  /*65d0*/  SHF.L.U32 R20, R41, 0x10, RZ ;  /* 0x0000001029147819 */ /* 0x000fe200000006ff */
[----:B------:R-:W-:Y:S01]  /*65e0*/  FFMA R2, R35, R21, R2 ;  /* 0x0000001523027223 */ /* 0x000fe20000000002 */
[C---:B------:R-:W-:Y:S01]  /*65f0*/  SHF.L.U32 R21, R42.reuse, 0x10, RZ ;  /* 0x000000102a157819 */ /* 0x040fe200000006ff */
[C---:B------:R-:W-:Y:S01]  /*6600*/  FMUL R4, R33.reuse, R8 ;  /* 0x0000000821047220 */ /* 0x040fe20000400000 */
[----:B------:R-:W-:Y:S01]  /*6610*/  FMUL R5, R33, R9 ;  /* 0x0000000921057220 */ /* 0x000fe20000400000 */
[C---:B------:R-:W-:Y:S01]  /*6620*/  FFMA R3, R35.reuse, R20, R3 ;  /* 0x0000001423037223 */ /* 0x040fe20000000003 */
[----:B------:R-:W-:Y:S01]  /*6630*/  LOP3.LUT R20, R42, 0xffff0000, RZ, 0xc0, !PT ;  /* 0xffff00002a147812 */ /* 0x000fe200078ec0ff */
[----:B------:R-:W-:Y:S01]  /*6640*/  FFMA R7, R35, R36, R7 ;  /* 0x0000002423077223 */ /* 0x000fe20000000007 */
[----:B------:R-:W-:Y:S01]  /*6650*/  LOP3.LUT R36, R43, 0xffff0000, RZ, 0xc0, !PT ;  /* 0xffff00002b247812 */ /* 0x000fe200078ec0ff */
[C---:B------:R-:W-:Y:S01]  /*6660*/  FMUL R6, R33.reuse, R10 ;  /* 0x0000000a21067220 */ /* 0x040fe20000400000 */
[----:B------:R-:W-:Y:S01]  /*6670*/  F2FP.BF16.F32.PACK_AB R44, R2, R0 ;  /* 0x00000000022c723e */ /* 0x000fe200000010ff */
[----:B------:R-:W-:Y:S01]  /*6680*/  FMUL R11, R33, R11 ;  /* 0x0000000b210b7220 */ /* 0x000fe20000400000 */
[----:B------:R-:W-:Y:S01]  /*6690*/  F2FP.BF16.F32.PACK_AB R45, R7, R3 ;  /* 0x00000003072d723e */ /* 0x000fe200000010ff */
[----:B------:R-:W-:Y:S01]  /*66a0*/  FFMA R4, R35, R21, R4 ;  /* 0x0000001523047223 */ /* 0x000fe20000000004 */
[----:B------:R-:W-:Y:S01]  /*66b0*/  SHF.L.U32 R21, R49, 0x10, RZ ;  /* 0x0000001031157819 */ /* 0x000fe200000006ff */
[C---:B------:R-:W-:Y:S01]  /*66c0*/  FFMA R5, R35.reuse, R20, R5 ;  /* 0x0000001423057223 */ /* 0x040fe20000000005 */
[C---:B------:R-:W-:Y:S01]  /*66d0*/  SHF.L.U32 R20, R48.reuse, 0x10, RZ ;  /* 0x0000001030147819 */ /* 0x040fe200000006ff */
[----:B------:R-:W-:Y:S01]  /*66e0*/  FFMA R6, R35, R37, R6 ;  /* 0x0000002523067223 */ /* 0x000fe20000000006 */
[----:B------:R-:W-:Y:S01]  /*66f0*/  SHF.L.U32 R37, R51, 0x10, RZ ;  /* 0x0000001033257819 */ /* 0x000fe200000006ff */
[----:B------:R-:W-:Y:S01]  /*6700*/  FFMA R11, R35, R36, R11 ;  /* 0x00000024230b7223 */ /* 0x000fe2000000000b */
[C---:B------:R-:W-:Y:S01]  /*6710*/  FMUL R8, R33.reuse, R12 ;  /* 0x0000000c21087220 */ /* 0x040fe20000400000 */
[----:B------:R-:W-:Y:S01]  /*6720*/  LOP3.LUT R36, R48, 0xffff0000, RZ, 0xc0, !PT ;  /* 0xffff000030247812 */ /* 0x000fe200078ec0ff */
[C---:B------:R-:W-:Y:S01]  /*6730*/  FMUL R9, R33.reuse, R13 ;  /* 0x0000000d21097220 */ /* 0x040fe20000400000 */
[----:B------:R-:W-:Y:S01]  /*6740*/  FMUL R10, R33, R14 ;  /* 0x0000000e210a7220 */ /* 0x000fe20000400000 */
[----:B------:R-:W-:Y:S01]  /*6750*/  FFMA R8, R35, R20, R8 ;  /* 0x0000001423087223 */ /* 0x000fe20000000008 */
[----:B------:R-:W-:Y:S01]  /*6760*/  LOP3.LUT R20, R49, 0xffff0000, RZ, 0xc0, !PT ;  /* 0xffff000031147812 */ /* 0x000fe200078ec0ff */
[C---:B------:R-:W-:Y:S01]  /*6770*/  FFMA R9, R35.reuse, R36, R9 ;  /* 0x0000002423097223 */ /* 0x040fe20000000009 */
[----:B------:R-:W-:Y:S01]  /*6780*/  FFMA R10, R35, R21, R10 ;  /* 0x00000015230a7223 */ /* 0x000fe2000000000a */
[C---:B------:R-:W-:Y:S01]  /*6790*/  FMUL R15, R33.reuse, R15 ;  /* 0x0000000f210f7220 */ /* 0x040fe20000400000 */
[C---:B------:R-:W-:Y:S01]  /*67a0*/  SHF.L.U32 R21, R50.reuse, 0x10, RZ ;  /* 0x0000001032157819 */ /* 0x040fe200000006ff */
[C---:B------:R-:W-:Y:S01]  /*67b0*/  FMUL R12, R33.reuse, R16 ;  /* 0x00000010210c7220 */ /* 0x040fe20000400000 */
[----:B------:R-:W-:Y:S01]  /*67c0*/  LOP3.LUT R36, R50, 0xffff0000, RZ, 0xc0, !PT ;  /* 0xffff000032247812 */ /* 0x000fe200078ec0ff */
[C---:B------:R-:W-:Y:S01]  /*67d0*/  FMUL R13, R33.reuse, R17 ;  /* 0x00000011210d7220 */ /* 0x040fe20000400000 */
[----:B------:R-:W-:Y:S01]  /*67e0*/  FMUL R14, R33, R18 ;  /* 0x00000012210e7220 */ /* 0x000fe20000400000 */
[----:B------:R-:W-:Y:S01]  /*67f0*/  FFMA R15, R35, R20, R15 ;  /* 0x00000014230f7223 */ /* 0x000fe2000000000f */
[----:B------:R-:W-:Y:S01]  /*6800*/  FMUL R19, R33, R19 ;  /* 0x0000001321137220 */ /* 0x000fe20000400000 */
[C---:B------:R-:W-:Y:S01]  /*6810*/  FFMA R12, R35.reuse, R21, R12 ;  /* 0x00000015230c7223 */ /* 0x040fe2000000000c */
[C---:B------:R-:W-:Y:S01]  /*6820*/  FFMA R13, R35.reuse, R36, R13 ;  /* 0x00000024230d7223 */ /* 0x040fe2000000000d */
[C---:B------:R-:W-:Y:S01]  /*6830*/  FFMA R14, R35.reuse, R37, R14 ;  /* 0x00000025230e7223 */ /* 0x040fe2000000000e */
[----:B------:R-:W-:Y:S01]  /*6840*/  FFMA R19, R35, R38, R19 ;  /* 0x0000002623137223 */ /* 0x000fe20000000013 */
[----:B------:R-:W-:Y:S02]  /*6850*/  F2FP.BF16.F32.PACK_AB R46, R5, R4 ;  /* 0x00000004052e723e */ /* 0x000fe400000010ff */
[----:B------:R-:W-:Y:S02]  /*6860*/  F2FP.BF16.F32.PACK_AB R47, R11, R6 ;  /* 0x000000060b2f723e */ /* 0x000fe400000010ff */
[----:B------:R-:W-:Y:S02]  /*6870*/  F2FP.BF16.F32.PACK_AB R84, R9, R8 ;  /* 0x000000080954723e */ /* 0x000fe400000010ff */
[----:B------:R-:W-:Y:S01]  /*6880*/  F2FP.BF16.F32.PACK_AB R85, R15, R10 ;  /* 0x0000000a0f55723e */ /* 0x000fe200000010ff */
[----:B------:R1:W-:Y:S01]  /*6890*/  STSM.16.M88.4 [R78+0x400], R44 ;  /* 0x0004002c4e007844 */ /* 0x0003e20000000200 */
[----:B------:R-:W-:Y:S02]  /*68a0*/  F2FP.BF16.F32.PACK_AB R86, R13, R12 ;  /* 0x0000000c0d56723e */ /* 0x000fe400000010ff */
[----:B------:R-:W-:Y:S05]  /*68b0*/  F2FP.BF16.F32.PACK_AB R87, R19, R14 ;  /* 0x0000000e1357723e */ /* 0x000fea00000010ff */
[----:B------:R1:W-:Y:S01]  /*68c0*/  STSM.16.M88.4 [R77+0x400], R84 ;  /* 0x000400544d007844 */ /* 0x0003e20000000200 */
[----:B------:R-:W-:Y:S01]  /*68d0*/  @!PT LDS RZ, [RZ] ;  /* 0x00000000fffff984 */ /* 0x000fe20000000800 */
[----:B------:R-:W-:Y:S01]  /*68e0*/  @!PT LDS RZ, [RZ] ;  /* 0x00000000fffff984 */ /* 0x000fe20000000800 */
[----:B------:R-:W-:Y:S01]  /*68f0*/  @!PT LDS RZ, [RZ] ;  /* 0x00000000fffff984 */ /* 0x000fe20000000800 */
[----:B------:R-:W-:Y:S01]  /*6900*/  @!PT LDS RZ, [RZ] ;  /* 0x00000000fffff984 */ /* 0x000fe20000000800 */
[----:B------:R2:W-:Y:S07]  /*6910*/  MEMBAR.ALL.CTA ;  /* 0x0000000000007992 */ /* 0x0005ee0000008000 */
[----:B--2---:R-:W2:Y:S02]  /*6920*/  FENCE.VIEW.ASYNC.S ;  /* 0x00000000000073c6 */ /* 0x004ea40000000000 */
[----:B--2---:R-:W-:Y:S06]  /*6930*/  BAR.SYNC.DEFER_BLOCKING 0x1, 0x80 ;  /* 0x0042000000007b1d */ /* 0x004fec0000010000 */
[----:B------:R-:W-:Y:S05]  /*6940*/  @P0 BRA `(.L_x_113) ;  /* 0x0000000000280947 */ /* 0x000fea0003800000 */
[----:B------:R-:W-:Y:S02]  /*6950*/  UIADD3 UR4, UPT, UPT, UR48, 0x400, URZ ;  /* 0x0000040030047890 */ /* 0x000fe4000fffe0ff */
[----:B------:R-:W-:Y:S01]  /*6960*/  UIADD3 UR6, UP0, UPT, UR52, 0x680, URZ ;  /* 0x0000068034067890 */ /* 0x000fe2000ff1e0ff */
[----:B------:R-:W-:Y:S03]  /*6970*/  UMOV UR43, UR36 ;  /* 0x00000024002b7c82 */ /* 0x000fe60008000000 */
[----:B------:R-:W-:Y:S01]  /*6980*/  MOV R66, UR4 ;  /* 0x0000000400427c02 */ /* 0x000fe20008000f00 */
[----:B------:R-:W-:Y:S03]  /*6990*/  UIADD3.X UR7, UPT, UPT, URZ, UR53, URZ, UP0, !UPT ;  /* 0x00000035ff077290 */ /* 0x000fe600087fe4ff */
[----:B------:R-:W-:Y:S11]  /*69a0*/  R2UR UR40, R66 ;  /* 0x00000000422872ca */ /* 0x000ff600000e0000 */
[----:B------:R-:W-:Y:S02]  /*69b0*/  @!UPT UIADD3 URZ, UPT, UPT, URZ, URZ, URZ ;  /* 0x000000fffffff290 */ /* 0x000fe4000fffe0ff */
[----:B------:R2:W-:Y:S01]  /*69c0*/  UTMASTG.3D [UR40], [UR6] ;  /* 0x00000028060073b5 */ /* 0x0005e20008010000 */
[----:B------:R0:W-:Y:S01]  /*69d0*/  UTMACMDFLUSH ;  /* 0x00000000000079b7 */ /* 0x0001e20000000000 */
[----:B--2---:R-:W-:Y:S04]  /*69e0*/  DEPBAR.LE SB0, 0x1 ;  /* 0x000080400000791a */ /* 0x004fe80000000000 */
.L_x_113:
[----:B------:R-:W-:Y:S05]  /*69f0*/  BSYNC.RECONVERGENT B0 ;  /* 0x0000000000007941 */ /* 0x000fea0003800200 */
.L_x_112:
[----:B------:R-:W-:Y:S01]  /*6a00*/  BAR.SYNC.DEFER_BLOCKING 0x1, 0x80 ;  /* 0x0042000000007b1d */ /* 0x000fe20000010000 */
[----:B------:R-:W-:Y:S01]  /*6a10*/  ISETP.NE.AND P1, PT, R76, RZ, PT ;  /* 0x000000ff4c00720c */ /* 0x000fe20003f25270 */
[----:B------:R-:W-:Y:S01]  /*6a20*/  UISETP.NE.AND UP0, UPT, UR49, URZ, UPT ;  /* 0x000000ff3100728c */ /* 0x000fe2000bf05270 */
[----:B------:R-:W-:Y:S11]  /*6a30*/  LEA R3, R39, UR48, 0x3 ;  /* 0x0000003027037c11 */ /* 0x000ff6000f8e18ff */
[----:B------:R-:W-:Y:S01]  /*6a40*/  @P1 SHF.L.U32 R2, R70, 0x1f, RZ ;  /* 0x0000001f46021819 */ /* 0x000fe200000006ff */
[----:B------:R-:W-:Y:S06]  /*6a50*/  BRA.U !UP0, `(.L_x_114) ;  /* 0x0000000108247547 */ /* 0x000fec000b800000 */
[----:B------:R-:W-:Y:S01]  /*6a60*/  IMAD.U32 R5, RZ, RZ, UR51 ;  /* 0x00000033ff057e24 */ /* 0x000fe2000f8e00ff */
[----:B------:R-:W-:Y:S01]  /*6a70*/  MOV R0, UR37 ;  /* 0x0000002500007c02 */ /* 0x000fe20008000f00 */
[----:B------:R-:W-:Y:S03]  /*6a80*/  UIADD3 UR51, UPT, UPT, UR51, 0x1, URZ ;  /* 0x0000000133337890 */ /* 0x000fe6000fffe0ff */
[----:B------:R-:W-:Y:S01]  /*6a90*/  @P1 LEA R5, R5, UR48, 0x3 ;  /* 0x0000003005051c11 */ /* 0x000fe2000f8e18ff */
[----:B------:R-:W-:Y:S04]  /*6aa0*/  UISETP.NE.AND UP0, UPT, UR51, 0x4, UPT ;  /* 0x000000043300788c */ /* 0x000fe8000bf05270 */
[----:B------:R-:W-:Y:S01]  /*6ab0*/  @P1 VIADD R5, R5, 0x130 ;  /* 0x0000013005051836 */ /* 0x000fe20000000000 */
[----:B------:R-:W-:Y:S04]  /*6ac0*/  USEL UR51, UR51, URZ, UP0 ;  /* 0x000000ff33337287 */ /* 0x000fe80008000000 */
[----:B------:R-:W-:Y:S04]  /*6ad0*/  @P1 PRMT R0, R0, 0x654, R5 ;  /* 0x0000065400001816 */ /* 0x000fe80000000005 */
[----:B------:R2:W-:Y:S04]  /*6ae0*/  @P1 SYNCS.ARRIVE.TRANS64.RED.A1T0 RZ, [R0+URZ], RZ ;  /* 0x000000ff00ff19a7 */ /* 0x0005e800081004ff */
.L_x_114:
[----:B------:R-:W4:Y:S01]  /*6af0*/  @P1 SYNCS.PHASECHK.TRANS64.TRYWAIT P0, [R3+URZ+0x110], R2 ;  /* 0x00011002030015a7 */ /* 0x000f2200080011ff */
[----:B------:R-:W-:Y:S01]  /*6b00*/  BSSY B1, `(.L_x_115) ;  /* 0x0000013000017945 */ /* 0x000fe20003800000 */
[----:B----4-:R-:W-:Y:S03]  /*6b10*/  @P1 SEL R81, RZ, 0x1, !P0 ;  /* 0x00000001ff511807 */ /* 0x010fe60004000000 */
[----:B------:R-:W-:Y:S05]  /*6b20*/  @!P1 BRA `(.L_x_116) ;  /* 0x0000000000409947 */ /* 0x000fea0003800000 */
[----:B------:R-:W-:Y:S01]  /*6b30*/  ISETP.NE.AND P1, PT, R82, RZ, PT ;  /* 0x000000ff5200720c */ /* 0x000fe20003f25270 */
[----:B------:R-:W-:Y:S01]  /*6b40*/  BSSY B0, `(.L_x_117) ;  /* 0x0000009000007945 */ /* 0x000fe20003800000 */
[----:B------:R-:W-:Y:S11]  /*6b50*/  ISETP.NE.AND P0, PT, R81, RZ, PT ;  /* 0x000000ff5100720c */ /* 0x000ff60003f05270 */
[----:B------:R-:W-:Y:S05]  /*6b60*/  @P1 IMAD R4, R39, 0x1000, R80 ;  /* 0x0000100027041824 */ /* 0x000fea00078e0250 */
[----:B------:R-:W-:Y:S05]  /*6b70*/  @P1 IADD3 R2, PT, PT, R4, UR48, RZ ;  /* 0x0000003004021c10 */ /* 0x000fea000fffe0ff */
[----:B------:R-:W-:Y:S01]  /*6b80*/  @P1 IMAD.IADD R2, R71, 0x1, R2 ;  /* 0x0000000147021824 */ /* 0x000fe200078e0202 */
[----:B------:R-:W-:Y:S06]  /*6b90*/  @P0 BRA `(.L_x_118) ;  /* 0x00000000000c0947 */ /* 0x000fec0003800000 */
[----:B--2---:R-:W-:Y:S04]  /*6ba0*/  SHF.L.U32 R0, R70, 0x1f, RZ ;  /* 0x0000001f46007819 */ /* 0x004fe800000006ff */
[----:B------:R-:W2:Y:S02]  /*6bb0*/  SYNCS.PHASECHK.TRANS64.TRYWAIT P0, [R3+URZ+0x110], R0 ;  /* 0x00011000030075a7 */ /* 0x000ea400080011ff */
[----:B--2---:R-:W-:Y:S05]  /*6bc0*/  @!P0 BRA `(.L_x_119) ;  /* 0x0000002800c88947 */ /* 0x004fea0003800000 */
.L_x_118:
[----:B------:R-:W-:Y:S05]  /*6bd0*/  BSYNC B0 ;  /* 0x0000000000007941 */ /* 0x000fea0003800000 */
.L_x_117:
[----:B------:R-:W-:Y:S02]  /*6be0*/  ISETP.NE.AND P0, PT, R82, RZ, PT ;  /* 0x000000ff5200720c */ /* 0x000fe40003f05270 */
[----:B------:R-:W-:Y:S11]  /*6bf0*/  IADD3 R39, PT, PT, R39, 0x1, RZ ;  /* 0x0000000127277810 */ /* 0x000ff60007ffe0ff */
[----:B------:R-:W-:Y:S05]  /*6c00*/  @P0 WARPSYNC.ALL ;  /* 0x0000000000000948 */ /* 0x000fea0003800000 */
[----:B------:R4:W1:Y:S04]  /*6c10*/  @P0 LDSM.16.M88.4 R40, [R4+UR48+0x400] ;  /* 0x000400300428083b */ /* 0x0008680008000200 */
[----:B------:R4:W1:Y:S02]  /*6c20*/  @P0 LDSM.16.M88.4 R48, [R2+0x400] ;  /* 0x000400000230083b */ /* 0x0008640000000200 */
.L_x_116:
[----:B------:R-:W-:Y:S05]  /*6c30*/  BSYNC B1 ;  /* 0x0000000000017941 */ /* 0x000fea0003800000 */
.L_x_115:
[----:B--2---:R-:W-:Y:S05]  /*6c40*/  VIADD R0, R34, 0x20 ;  /* 0x0000002022007836 */ /* 0x004fea0000000000 */
[----:B------:R-:W-:Y:S04]  /*6c50*/  SHF.R.U32.HI R0, RZ, 0x15, R0 ;  /* 0x00000015ff007819 */ /* 0x000fe80000011600 */
[----:B------:R-:W-:Y:S11]  /*6c60*/  LOP3.LUT P0, RZ, R0, 0x3, R65, 0x48, !PT ;  /* 0x0000000300ff7812 */ /* 0x000ff60007804841 */
[----:B------:R-:W-:Y:S02]  /*6c70*/  @!UPT UIADD3 URZ, UPT, UPT, URZ, URZ, URZ ;  /* 0x000000fffffff290 */ /* 0x000fe4000fffe0ff */
[----:B------:R-:W-:Y:S05]  /*6c80*/  @!P0 BRA `(.L_x_120) ;  /* 0x0000000000408947 */ /* 0x000fea0003800000 */
[----:B------:R-:W2:Y:S01]  /*6c90*/  LDCU.64 UR8, c[0x4][0x70] ;  /* 0x01000e00ff0877ac */ /* 0x000ea20008000a00 */
[----:B------:R-:W-:Y:S01]  /*6ca0*/  MOV R3, 0x0 ;  /* 0x0000000000037802 */ /* 0x000fe20000000f00 */
[----:B------:R-:W-:Y:S02]  /*6cb0*/  HFMA2 R12, -RZ, RZ, 0, 5.9604644775390625e-08 ;  /* 0x00000001ff0c7431 */ /* 0x000fe400000001ff */
[----:B------:R-:W-:Y:S02]  /*6cc0*/  IMAD.MOV.U32 R8, RZ, RZ, 0x192 ;  /* 0x00000192ff087424 */ /* 0x000fe400078e00ff */
[----:B------:R-:W-:Y:S01]  /*6cd0*/  IMAD.MOV.U32 R13, RZ, RZ, RZ ;  /* 0x000000ffff0d7224 */ /* 0x000fe200078e00ff */
[----:B------:R-:W5:Y:S01]  /*6ce0*/  LDCU.64 UR6, c[0x4][0x78] ;  /* 0x01000f00ff0677ac */ /* 0x000f620008000a00 */
[----:B----4-:R-:W4:Y:S01]  /*6cf0*/  LDC.64 R2, c[0x4][R3] ;  /* 0x0100000003027b82 */ /* 0x010f220000000a00 */
[----:B------:R-:W3:Y:S01]  /*6d00*/  LDCU.64 UR4, c[0x4][0x10] ;  /* 0x01000200ff0477ac */ /* 0x000ee20008000a00 */
[----:B--2---:R-:W-:Y:S01]  /*6d10*/  MOV R5, UR9 ;  /* 0x0000000900057c02 */ /* 0x004fe20008000f00 */
[----:B------:R-:W-:Y:S01]  /*6d20*/  IMAD.U32 R4, RZ, RZ, UR8 ;  /* 0x00000008ff047e24 */ /* 0x000fe2000f8e00ff */
[----:B-----5:R-:W-:Y:S01]  /*6d30*/  MOV R7, UR7 ;  /* 0x0000000700077c02 */ /* 0x020fe20008000f00 */
[----:B------:R-:W-:Y:S01]  /*6d40*/  IMAD.U32 R6, RZ, RZ, UR6 ;  /* 0x00000006ff067e24 */ /* 0x000fe2000f8e00ff */
[----:B---3--:R-:W-:Y:S01]  /*6d50*/  MOV R11, UR5 ;  /* 0x00000005000b7c02 */ /* 0x008fe20008000f00 */
[----:B------:R-:W-:Y:S02]  /*6d60*/  IMAD.U32 R10, RZ, RZ, UR4 ;  /* 0x00000004ff0a7e24 */ /* 0x000fe4000f8e00ff */
[----:B------:R-:W-:Y:S07]  /*6d70*/  LEPC R20, `(.L_x_120) ;  /* 0x000000001014794e */ /* 0x000fee0000000000 */
[----:B-1--4-:R-:W-:Y:S05]  /*6d80*/  CALL.ABS.NOINC R2 ;  /* 0x0000000002007343 */ /* 0x012fea0003c00000 */
.L_x_120:
[----:B-1----:R-:W-:Y:S01]  /*6d90*/  SHF.L.U32 R20, R40, 0x10, RZ ;  /* 0x0000001028147819 */ /* 0x002fe200000006ff */
[----:B------:R-:W-:Y:S05]  /*6da0*/  WARPSYNC.ALL ;  /* 0x0000000000007948 */ /* 0x000fea0003800000 */
[----:B------:R-:W-:Y:S01]  /*6db0*/  R2UR UR4, R34 ;  /* 0x00000000220472ca */ /* 0x000fe200000e0000 */
[----:B------:R-:W-:Y:S01]  /*6dc0*/  BSSY.RECONVERGENT B0, `(.L_x_121) ;  /* 0x0000055000007945 */ /* 0x000fe20003800200 */
[----:B------:R-:W-:Y:S02]  /*6dd0*/  LOP3.LUT R21, R40, 0xffff0000, RZ, 0xc0, !PT ;  /* 0xffff000028157812 */ /* 0x000fe400078ec0ff */
[----:B------:R-:W-:Y:S02]  /*6de0*/  LOP3.LUT R36, R41, 0xffff0000, RZ, 0xc0, !PT ;  /* 0xffff000029247812 */ /* 0x000fe400078ec0ff */
[----:B------:R-:W-:Y:S02]  /*6df0*/  SHF.L.U32 R37, R48, 0x10, RZ ;  /* 0x0000001030257819 */ /* 0x000fe400000006ff */
[----:B------:R-:W-:Y:S02]  /*6e00*/  ISETP.NE.AND P6, PT, R76, RZ, PT ;  /* 0x000000ff4c00720c */ /* 0x000fe40003fc5270 */
[----:B------:R-:W-:Y:S02]  /*6e10*/  ISETP.NE.AND P0, PT, R72, RZ, PT ;  /* 0x000000ff4800720c */ /* 0x000fe40003f05270 */
[----:B------:R-:W-:Y:S01]  /*6e20*/  MOV R38, UR51 ;  /* 0x0000003300267c02 */ /* 0x000fe20008000f00 */
[----:B----4-:R-:W1:Y:S01]  /*6e30*/  LDTM.16dp256bit.x4 R4, tmem[UR4+0x20] ;  /* 0x00002004000479ee */ /* 0x010e620008120000 */
[----:B------:R-:W-:Y:S07]  /*6e40*/  MOV R83, UR37 ;  /* 0x0000002500537c02 */ /* 0x000fee0008000f00 */
[----:B------:R-:W-:Y:S02]  /*6e50*/  @P6 LEA R38, R38, UR48, 0x3 ;  /* 0x0000003026266c11 */ /* 0x000fe4000f8e18ff */
[----:B------:R-:W-:Y:S02]  /*6e60*/  @P6 SHF.L.U32 R88, R70, 0x1f, RZ ;  /* 0x0000001f46586819 */ /* 0x000fe400000006ff */
[----:B------:R-:W-:Y:S04]  /*6e70*/  @P6 IADD3 R38, PT, PT, R38, 0x130, RZ ;  /* 0x0000013026266810 */ /* 0x000fe80007ffe0ff */
[----:B------:R-:W-:Y:S02]  /*6e80*/  @P6 PRMT R38, R83, 0x654, R38 ;  /* 0x0000065453266816 */ /* 0x000fe40000000026 */
[----:B------:R-:W-:Y:S01]  /*6e90*/  LEA R83, R39, UR48, 0x3 ;  /* 0x0000003027537c11 */ /* 0x000fe2000f8e18ff */
[C---:B-1----:R-:W-:Y:S01]  /*6ea0*/  FMUL R0, R33.reuse, R4 ;  /* 0x0000000421007220 */ /* 0x042fe20000400000 */
[C---:B------:R-:W-:Y:S01]  /*6eb0*/  FMUL R2, R33.reuse, R5 ;  /* 0x0000000521027220 */ /* 0x040fe20000400000 */
[C---:B------:R-:W-:Y:S01]  /*6ec0*/  FMUL R3, R33.reuse, R6 ;  /* 0x0000000621037220 */ /* 0x040fe20000400000 */
[----:B------:R-:W-:Y:S01]  /*6ed0*/  FMUL R7, R33, R7 ;  /* 0x0000000721077220 */ /* 0x000fe20000400000 */
[----:B------:R-:W-:Y:S01]  /*6ee0*/  FFMA R0, R35, R20, R0 ;  /* 0x0000001423007223 */ /* 0x000fe20000000000 */
[----:B------:R-:W-:Y:S01]  /*6ef0*/  SHF.L.U32 R20, R41, 0x10, RZ ;  /* 0x0000001029147819 */ /* 0x000fe200000006ff */
[----:B------:R-:W-:Y:S01]  /*6f00*/  FFMA R2, R35, R21, R2 ;  /* 0x0000001523027223 */ /* 0x000fe20000000002 */
[----:B------:R-:W-:Y:S01]  /*6f10*/  SHF.L.U32 R21, R43, 0x10, RZ ;  /* 0x000000102b157819 */ /* 0x000fe200000006ff */
[C---:B------:R-:W-:Y:S01]  /*6f20*/  FMUL R4, R33.reuse, R8 ;  /* 0x0000000821047220 */ /* 0x040fe20000400000 */
[----:B------:R-:W-:Y:S01]  /*6f30*/  FMUL R5, R33, R9 ;  /* 0x0000000921057220 */ /* 0x000fe20000400000 */
[C---:B------:R-:W-:Y:S01]  /*6f40*/  FFMA R3, R35.reuse, R20, R3 ;  /* 0x0000001423037223 */ /* 0x040fe20000000003 */
[----:B------:R-:W-:Y:S01]  /*6f50*/  SHF.L.U32 R20, R42, 0x10, RZ ;  /* 0x000000102a147819 */ /* 0x000fe200000006ff */
[----:B------:R-:W-:Y:S01]  /*6f60*/  FFMA R7, R35, R36, R7 ;  /* 0x0000002423077223 */ /* 0x000fe20000000007 */
[----:B------:R-:W-:Y:S01]  /*6f70*/  LOP3.LUT R36, R43, 0xffff0000, RZ, 0xc0, !PT ;  /* 0xffff00002b247812 */ /* 0x000fe200078ec0ff */
[----:B------:R-:W-:Y:S01]  /*6f80*/  FMUL R6, R33, R10 ;  /* 0x0000000a21067220 */ /* 0x000fe20000400000 */
[----:B------:R-:W-:Y:S01]  /*6f90*/  F2FP.BF16.F32.PACK_AB R44, R2, R0 ;  /* 0x00000000022c723e */ /* 0x000fe200000010ff */
[----:B------:R-:W-:Y:S01]  /*6fa0*/  FFMA R4, R35, R20, R4 ;  /* 0x0000001423047223 */ /* 0x000fe20000000004 */
[----:B------:R-:W-:Y:S01]  /*6fb0*/  LOP3.LUT R20, R42, 0xffff0000, RZ, 0xc0, !PT ;  /* 0xffff00002a147812 */ /* 0x000fe200078ec0ff */
[----:B------:R-:W-:Y:S01]  /*6fc0*/  FMUL R11, R33, R11 ;  /* 0x0000000b210b7220 */ /* 0x000fe20000400000 */
[----:B------:R-:W-:Y:S01]  /*6fd0*/  F2FP.BF16.F32.PACK_AB R45, R7, R3 ;  /* 0x00000003072d723e */ /* 0x000fe200000010ff */
[C---:B------:R-:W-:Y:S01]  /*6fe0*/  FMUL R8, R33.reuse, R12 ;  /* 0x0000000c21087220 */ /* 0x040fe20000400000 */
[----:B------:R-:W-:Y:S01]  /*6ff0*/  FMUL R9, R33, R13 ;  /* 0x0000000d21097220 */ /* 0x000fe20000400000 */
[C---:B------:R-:W-:Y:S01]  /*7000*/  FFMA R5, R35.reuse, R20, R5 ;  /* 0x0000001423057223 */ /* 0x040fe20000000005 */
[----:B------:R-:W-:Y:S01]  /*7010*/  LOP3.LUT R20, R48, 0xffff0000, RZ, 0xc0, !PT ;  /* 0xffff000030147812 */ /* 0x000fe200078ec0ff */
[----:B------:R-:W-:Y:S01]  /*7020*/  FFMA R6, R35, R21, R6 ;  /* 0x0000001523067223 */ /* 0x000fe20000000006 */
[----:B------:R-:W-:Y:S01]  /*7030*/  SHF.L.U32 R21, R49, 0x10, RZ ;  /* 0x0000001031157819 */ /* 0x000fe200000006ff */
[----:B------:R-:W-:Y:S01]  /*7040*/  FFMA R11, R35, R36, R11 ;  /* 0x00000024230b7223 */ /* 0x000fe2000000000b */
[----:B------:R-:W-:Y:S01]  /*7050*/  LOP3.LUT R36, R51, 0xffff0000, RZ, 0xc0, !PT ;  /* 0xffff000033247812 */ /* 0x000fe200078ec0ff */
[C---:B------:R-:W-:Y:S01]  /*7060*/  FFMA R8, R35.reuse, R37, R8 ;  /* 0x0000002523087223 */ /* 0x040fe20000000008 */
[----:B------:R-:W-:Y:S01]  /*7070*/  FFMA R9, R35, R20, R9 ;  /* 0x0000001423097223 */ /* 0x000fe20000000009 */
[----:B------:R-:W-:Y:S01]  /*7080*/  FMUL R10, R33, R14 ;  /* 0x0000000e210a7220 */ /* 0x000fe20000400000 */
[----:B------:R-:W-:Y:S01]  /*7090*/  LOP3.LUT R20, R49, 0xffff0000, RZ, 0xc0, !PT ;  /* 0xffff000031147812 */ /* 0x000fe200078ec0ff */
[C---:B------:R-:W-:Y:S01]  /*70a0*/  FMUL R15, R33.reuse, R15 ;  /* 0x0000000f210f7220 */ /* 0x040fe20000400000 */
[----:B------:R-:W-:Y:S01]  /*70b0*/  FMUL R12, R33, R16 ;  /* 0x00000010210c7220 */ /* 0x000fe20000400000 */
[C---:B------:R-:W-:Y:S01]  /*70c0*/  FFMA R10, R35.reuse, R21, R10 ;  /* 0x00000015230a7223 */ /* 0x040fe2000000000a */
[C---:B------:R-:W-:Y:S01]  /*70d0*/  SHF.L.U32 R21, R50.reuse, 0x10, RZ ;  /* 0x0000001032157819 */ /* 0x040fe200000006ff */
[----:B------:R-:W-:Y:S01]  /*70e0*/  FFMA R15, R35, R20, R15 ;  /* 0x00000014230f7223 */ /* 0x000fe2000000000f */
[----:B------:R-:W-:Y:S01]  /*70f0*/  LOP3.LUT R20, R50, 0xffff0000, RZ, 0xc0, !PT ;  /* 0xffff000032147812 */ /* 0x000fe200078ec0ff */
[----:B------:R-:W-:Y:S01]  /*7100*/  FMUL R13, R33, R17 ;  /* 0x00000011210d7220 */ /* 0x000fe20000400000 */
[----:B------:R-:W-:Y:S01]  /*7110*/  SHF.L.U32 R37, R51, 0x10, RZ ;  /* 0x0000001033257819 */ /* 0x000fe200000006ff */
[C---:B------:R-:W-:Y:S01]  /*7120*/  FMUL R14, R33.reuse, R18 ;  /* 0x00000012210e7220 */ /* 0x040fe20000400000 */
        /* <DEDUP_REMOVED lines=21> */
[----:B------:R-:W-:Y:S02]  /*7280*/  UIADD3 UR8, UP0, UPT, UR52, 0x680, URZ ;  /* 0x0000068034087890 */ /* 0x000fe4000ff1e0ff */
[----:B------:R-:W-:Y:S02]  /*7290*/  UIADD3 UR5, UPT, UPT, UR41, 0x20, URZ ;  /* 0x0000002029057890 */ /* 0x000fe4000fffe0ff */
[----:B------:R-:W-:Y:S02]  /*72a0*/  UIADD3 UR4, UPT, UPT, UR48, 0x1400, URZ ;  /* 0x0000140030047890 */ /* 0x000fe4000fffe0ff */
[----:B------:R-:W-:Y:S01]  /*72b0*/  UIADD3.X UR9, UPT, UPT, URZ, UR53, URZ, UP0, !UPT ;  /* 0x00000035ff097290 */ /* 0x000fe200087fe4ff */
[----:B------:R-:W-:Y:S01]  /*72c0*/  UMOV UR6, UR42 ;  /* 0x0000002a00067c82 */ /* 0x000fe20008000000 */
[----:B------:R-:W-:Y:S07]  /*72d0*/  UMOV UR7, UR36 ;  /* 0x0000002400077c82 */ /* 0x000fee0008000000 */
[----:B------:R2:W-:Y:S01]  /*72e0*/  UTMASTG.3D [UR4], [UR8] ;  /* 0x00000004080073b5 */ /* 0x0005e20008010000 */
[----:B------:R0:W-:Y:S01]  /*72f0*/  UTMACMDFLUSH ;  /* 0x00000000000079b7 */ /* 0x0001e20000000000 */
[----:B--2---:R-:W-:Y:S04]  /*7300*/  DEPBAR.LE SB0, 0x1 ;  /* 0x000080400000791a */ /* 0x004fe80000000000 */
.L_x_122:
[----:B------:R-:W-:Y:S05]  /*7310*/  BSYNC.RECONVERGENT B0 ;  /* 0x0000000000007941 */ /* 0x000fea0003800200 */
.L_x_121:
[----:B------:R-:W-:Y:S01]  /*7320*/  BAR.SYNC.DEFER_BLOCKING 0x1, 0x80 ;  /* 0x0042000000007b1d */ /* 0x000fe20000010000 */
[----:B------:R-:W-:Y:S04]  /*7330*/  UIADD3 UR40, UPT, UPT, UR51, 0x1, URZ ;  /* 0x0000000133287890 */ /* 0x000fe8000fffe0ff */
[----:B------:R-:W-:Y:S04]  /*7340*/  UISETP.NE.AND UP0, UPT, UR40, 0x4, UPT ;  /* 0x000000042800788c */ /* 0x000fe8000bf05270 */
[----:B------:R-:W-:Y:S01]  /*7350*/  USEL UR40, UR40, URZ, UP0 ;  /* 0x000000ff28287287 */ /* 0x000fe20008000000 */
[----:B------:R2:W-:Y:S01]  /*7360*/  @P6 SYNCS.ARRIVE.TRANS64.RED.A1T0 RZ, [R38+URZ], RZ ;  /* 0x000000ff26ff69a7 */ /* 0x0005e200081004ff */
[----:B------:R-:W-:Y:S01]  /*7370*/  BSSY B1, `(.L_x_123) ;  /* 0x0000014000017945 */ /* 0x000fe20003800000 */
[----:B------:R-:W4:Y:S02]  /*7380*/  @P6 SYNCS.PHASECHK.TRANS64.TRYWAIT P0, [R83+URZ+0x110], R88 ;  /* 0x00011058530065a7 */ /* 0x000f2400080011ff */
[----:B----4-:R-:W-:Y:S01]  /*7390*/  @P6 SEL R81, RZ, 0x1, !P0 ;  /* 0x00000001ff516807 */ /* 0x010fe20004000000 */
[----:B--2---:R-:W-:Y:S06]  /*73a0*/  @!P6 BRA `(.L_x_124) ;  /* 0x000000000040e947 */ /* 0x004fec0003800000 */
[----:B------:R-:W-:Y:S01]  /*73b0*/  ISETP.NE.AND P1, PT, R82, RZ, PT ;  /* 0x000000ff5200720c */ /* 0x000fe20003f25270 */
[----:B------:R-:W-:Y:S01]  /*73c0*/  BSSY B0, `(.L_x_125) ;  /* 0x0000009000007945 */ /* 0x000fe20003800000 */
[----:B------:R-:W-:Y:S11]  /*73d0*/  ISETP.NE.AND P0, PT, R81, RZ, PT ;  /* 0x000000ff5100720c */ /* 0x000ff60003f05270 */
[----:B------:R-:W-:Y:S05]  /*73e0*/  @P1 IMAD R2, R39, 0x1000, R80 ;  /* 0x0000100027021824 */ /* 0x000fea00078e0250 */
[----:B------:R-:W-:Y:S05]  /*73f0*/  @P1 IADD3 R0, PT, PT, R2, UR48, RZ ;  /* 0x0000003002001c10 */ /* 0x000fea000fffe0ff */
[----:B------:R-:W-:Y:S01]  /*7400*/  @P1 IMAD.IADD R0, R71, 0x1, R0 ;  /* 0x0000000147001824 */ /* 0x000fe200078e0200 */
[----:B------:R-:W-:Y:S06]  /*7410*/  @P0 BRA `(.L_x_126) ;  /* 0x00000000000c0947 */ /* 0x000fec0003800000 */
[----:B------:R-:W-:Y:S04]  /*7420*/  SHF.L.U32 R4, R70, 0x1f, RZ ;  /* 0x0000001f46047819 */ /* 0x000fe800000006ff */
[----:B------:R-:W2:Y:S02]  /*7430*/  SYNCS.PHASECHK.TRANS64.TRYWAIT P0, [R83+URZ+0x110], R4 ;  /* 0x00011004530075a7 */ /* 0x000ea400080011ff */
[----:B--2---:R-:W-:Y:S05]  /*7440*/  @!P0 BRA `(.L_x_127) ;  /* 0x0000002000bc8947 */ /* 0x004fea0003800000 */
.L_x_126:
[----:B------:R-:W-:Y:S05]  /*7450*/  BSYNC B0 ;  /* 0x0000000000007941 */ /* 0x000fea0003800000 */
.L_x_125:
[----:B------:R-:W-:Y:S02]  /*7460*/  ISETP.NE.AND P0, PT, R82, RZ, PT ;  /* 0x000000ff5200720c */ /* 0x000fe40003f05270 */
[----:B------:R-:W-:Y:S11]  /*7470*/  IADD3 R39, PT, PT, R39, 0x1, RZ ;  /* 0x0000000127277810 */ /* 0x000ff60007ffe0ff */
[----:B------:R-:W-:Y:S05]  /*7480*/  @P0 WARPSYNC.ALL ;  /* 0x0000000000000948 */ /* 0x000fea0003800000 */
[----:B------:R4:W1:Y:S04]  /*7490*/  @P0 LDSM.16.M88.4 R40, [R2+UR48+0x400] ;  /* 0x000400300228083b */ /* 0x0008680008000200 */
[----:B------:R4:W1:Y:S02]  /*74a0*/  @P0 LDSM.16.M88.4 R48, [R0+0x400] ;  /* 0x000400000030083b */ /* 0x0008640000000200 */
.L_x_124:
[----:B------:R-:W-:Y:S05]  /*74b0*/  BSYNC B1 ;  /* 0x0000000000017941 */ /* 0x000fea0003800000 */
.L_x_123:
[----:B----4-:R-:W-:Y:S05]  /*74c0*/  VIADD R0, R34, 0x40 ;  /* 0x0000004022007836 */ /* 0x010fea0000000000 */
[----:B------:R-:W-:Y:S04]  /*74d0*/  SHF.R.U32.HI R0, RZ, 0x15, R0 ;  /* 0x00000015ff007819 */ /* 0x000fe80000011600 */
[----:B------:R-:W-:Y:S11]  /*74e0*/  LOP3.LUT P0, RZ, R0, 0x3, R65, 0x48, !PT ;  /* 0x0000000300ff7812 */ /* 0x000ff60007804841 */
[----:B------:R-:W-:Y:S02]  /*74f0*/  @!UPT UIADD3 URZ, UPT, UPT, URZ, URZ, URZ ;  /* 0x000000fffffff290 */ /* 0x000fe4000fffe0ff */
        /* <DEDUP_REMOVED lines=8> */
[----:B------:R-:W3:Y:S01]  /*7580*/  LDCU.64 UR4, c[0x4][0x10] ;  /* 0x01000200ff0477ac */ /* 0x000ee20008000a00 */
[----:B----4-:R-:W-:Y:S01]  /*7590*/  MOV R5, UR9 ;  /* 0x0000000900057c02 */ /* 0x010fe20008000f00 */
[----:B--2---:R-:W-:Y:S01]  /*75a0*/  IMAD.U32 R4, RZ, RZ, UR8 ;  /* 0x00000008ff047e24 */ /* 0x004fe2000f8e00ff */
[----:B-----5:R-:W-:Y:S01]  /*75b0*/  MOV R7, UR7 ;  /* 0x0000000700077c02 */ /* 0x020fe20008000f00 */
[----:B------:R-:W-:Y:S01]  /*75c0*/  IMAD.U32 R6, RZ, RZ, UR6 ;  /* 0x00000006ff067e24 */ /* 0x000fe2000f8e00ff */
[----:B---3--:R-:W-:Y:S01]  /*75d0*/  MOV R11, UR5 ;  /* 0x00000005000b7c02 */ /* 0x008fe20008000f00 */
[----:B------:R-:W-:Y:S02]  /*75e0*/  IMAD.U32 R10, RZ, RZ, UR4 ;  /* 0x00000004ff0a7e24 */ /* 0x000fe4000f8e00ff */
[----:B------:R-:W-:Y:S07]  /*75f0*/  LEPC R20, `(.L_x_128) ;  /* 0x000000001014794e */ /* 0x000fee0000000000 */
[----:B-1----:R-:W-:Y:S05]  /*7600*/  CALL.ABS.NOINC R2 ;  /* 0x0000000002007343 */ /* 0x002fea0003c00000 */
.L_x_128:
        /* <DEDUP_REMOVED lines=10> */
[----:B--2---:R-:W1:Y:S01]  /*76b0*/  LDTM.16dp256bit.x4 R4, tmem[UR4+0x40] ;  /* 0x00004004000479ee */ /* 0x004e620008120000 */
[----:B------:R-:W-:Y:S02]  /*76c0*/  MOV R83, UR37 ;  /* 0x0000002500537c02 */ /* 0x000fe40008000f00 */
[----:B------:R-:W-:Y:S05]  /*76d0*/  LEA R88, R39, UR48, 0x3 ;  /* 0x0000003027587c11 */ /* 0x000fea000f8e18ff */
[----:B------:R-:W-:Y:S04]  /*76e0*/  @P6 LEA R38, R38, UR48, 0x3 ;  /* 0x0000003026266c11 */ /* 0x000fe8000f8e18ff */
[----:B------:R-:W-:Y:S04]  /*76f0*/  @P6 IADD3 R38, PT, PT, R38, 0x130, RZ ;  /* 0x0000013026266810 */ /* 0x000fe80007ffe0ff */
[----:B------:R-:W-:Y:S02]  /*7700*/  @P6 PRMT R38, R83, 0x654, R38 ;  /* 0x0000065453266816 */ /* 0x000fe40000000026 */
[----:B------:R-:W-:Y:S01]  /*7710*/  @P6 SHF.L.U32 R83, R70, 0x1f, RZ ;  /* 0x0000001f46536819 */ /* 0x000fe200000006ff */
        /* <DEDUP_REMOVED lines=71> */
.L_x_130:
[----:B------:R-:W-:Y:S05]  /*7b90*/  BSYNC.RECONVERGENT B0 ;  /* 0x0000000000007941 */ /* 0x000fea0003800200 */
.L_x_129:
        /* <DEDUP_REMOVED lines=19> */
.L_x_134:
[----:B------:R-:W-:Y:S05]  /*7cd0*/  BSYNC B0 ;  /* 0x0000000000007941 */ /* 0x000fea0003800000 */
.L_x_133:
[----:B------:R-:W-:Y:S11]  /*7ce0*/  ISETP.NE.AND P0, PT, R82, RZ, PT ;  /* 0x000000ff5200720c */ /* 0x000ff60003f05270 */
[----:B------:R-:W-:Y:S02]  /*7cf0*/  @!UPT UIADD3 URZ, UPT, UPT, URZ, URZ, URZ ;  /* 0x000000fffffff290 */ /* 0x000fe4000fffe0ff */
[----:B------:R-:W-:Y:S05]  /*7d00*/  @P0 WARPSYNC.ALL ;  /* 0x0000000000000948 */ /* 0x000fea0003800000 */
[----:B------:R4:W1:Y:S04]  /*7d10*/  @P0 LDSM.16.M88.4 R40, [R39+UR48+0x400] ;  /* 0x000400302728083b */ /* 0x0008680008000200 */
[----:B------:R4:W1:Y:S02]  /*7d20*/  @P0 LDSM.16.M88.4 R48, [R0+0x400] ;  /* 0x000400000030083b */ /* 0x0008640000000200 */
.L_x_132:
[----:B------:R-:W-:Y:S05]  /*7d30*/  BSYNC B1 ;  /* 0x0000000000017941 */ /* 0x000fea0003800000 */
.L_x_131:
[----:B----4-:R-:W-:Y:S05]  /*7d40*/  VIADD R0, R34, 0x60 ;  /* 0x0000006022007836 */ /* 0x010fea0000000000 */
[----:B------:R-:W-:Y:S04]  /*7d50*/  SHF.R.U32.HI R0, RZ, 0x15, R0 ;  /* 0x00000015ff007819 */ /* 0x000fe80000011600 */
[----:B------:R-:W-:Y:S11]  /*7d60*/  LOP3.LUT P0, RZ, R0, 0x3, R65, 0x48, !PT ;  /* 0x0000000300ff7812 */ /* 0x000ff60007804841 */
[----:B------:R-:W-:Y:S02]  /*7d70*/  @!UPT UIADD3 URZ, UPT, UPT, URZ, URZ, URZ ;  /* 0x000000fffffff290 */ /* 0x000fe4000fffe0ff */
[----:B------:R-:W-:Y:S05]  /*7d80*/  @!P0 BRA `(.L_x_136) ;  /* 0x0000000000408947 */ /* 0x000fea0003800000 */
[----:B------:R-:W4:Y:S01]  /*7d90*/  LDCU.64 UR8, c[0x4][0x70] ;  /* 0x01000e00ff0877ac */ /* 0x000f220008000a00 */
[----:B--2---:R-:W-:Y:S01]  /*7da0*/  MOV R3, 0x0 ;  /* 0x0000000000037802 */ /* 0x004fe20000000f00 */
[----:B------:R-:W-:Y:S02]  /*7db0*/  HFMA2 R12, -RZ, RZ, 0, 5.9604644775390625e-08 ;  /* 0x00000001ff0c7431 */ /* 0x000fe400000001ff */
[----:B------:R-:W-:Y:S02]  /*7dc0*/  IMAD.MOV.U32 R8, RZ, RZ, 0x192 ;  /* 0x00000192ff087424 */ /* 0x000fe400078e00ff */
[----:B------:R-:W-:Y:S01]  /*7dd0*/  IMAD.MOV.U32 R13, RZ, RZ, RZ ;  /* 0x000000ffff0d7224 */ /* 0x000fe200078e00ff */
[----:B------:R-:W2:Y:S01]  /*7de0*/  LDCU.64 UR6, c[0x4][0x78] ;  /* 0x01000f00ff0677ac */ /* 0x000ea20008000a00 */
[----:B------:R-:W1:Y:S01]  /*7df0*/  LDC.64 R2, c[0x4][R3] ;  /* 0x0100000003027b82 */ /* 0x000e620000000a00 */
[----:B------:R-:W5:Y:S01]  /*7e00*/  LDCU.64 UR4, c[0x4][0x10] ;  /* 0x01000200ff0477ac */ /* 0x000f620008000a00 */
[----:B----4-:R-:W-:Y:S01]  /*7e10*/  MOV R5, UR9 ;  /* 0x0000000900057c02 */ /* 0x010fe20008000f00 */
[----:B------:R-:W-:Y:S01]  /*7e20*/  IMAD.U32 R4, RZ, RZ, UR8 ;  /* 0x00000008ff047e24 */ /* 0x000fe2000f8e00ff */
[----:B--2---:R-:W-:Y:S01]  /*7e30*/  MOV R7, UR7 ;  /* 0x0000000700077c02 */ /* 0x004fe20008000f00 */
[----:B------:R-:W-:Y:S01]  /*7e40*/  IMAD.U32 R6, RZ, RZ, UR6 ;  /* 0x00000006ff067e24 */ /* 0x000fe2000f8e00ff */
[----:B-----5:R-:W-:Y:S01]  /*7e50*/  MOV R11, UR5 ;  /* 0x00000005000b7c02 */ /* 0x020fe20008000f00 */
[----:B------:R-:W-:Y:S02]  /*7e60*/  IMAD.U32 R10, RZ, RZ, UR4 ;  /* 0x00000004ff0a7e24 */ /* 0x000fe4000f8e00ff */
[----:B------:R-:W-:Y:S07]  /*7e70*/  LEPC R20, `(.L_x_136) ;  /* 0x000000001014794e */ /* 0x000fee0000000000 */
[----:B-1-3--:R-:W-:Y:S05]  /*7e80*/  CALL.ABS.NOINC R2 ;  /* 0x0000000002007343 */ /* 0x00afea0003c00000 */
.L_x_136:
[----:B------:R-:W-:Y:S01]  /*7e90*/  ISETP.NE.AND P0, PT, R72, RZ, PT ;  /* 0x000000ff4800720c */ /* 0x000fe20003f05270 */
[----:B------:R-:W-:Y:S05]  /*7ea0*/  WARPSYNC.ALL ;  /* 0x0000000000007948 */ /* 0x000fea0003800000 */
[----:B------:R-:W-:Y:S01]  /*7eb0*/  R2UR UR4, R34 ;  /* 0x00000000220472ca */ /* 0x000fe200000e0000 */
[----:B------:R-:W-:Y:S01]  /*7ec0*/  BSSY.RECONVERGENT B0, `(.L_x_137) ;  /* 0x0000052000007945 */ /* 0x000fe20003800200 */
[----:B------:R-:W-:Y:S02]  /*7ed0*/  R2UR UR5, R79 ;  /* 0x000000004f0572ca */ /* 0x000fe400000e0000 */
[C---:B-1----:R-:W-:Y:S02]  /*7ee0*/  SHF.L.U32 R20, R40.reuse, 0x10, RZ ;  /* 0x0000001028147819 */ /* 0x042fe400000006ff */
[----:B------:R-:W-:Y:S02]  /*7ef0*/  LOP3.LUT R36, R40, 0xffff0000, RZ, 0xc0, !PT ;  /* 0xffff000028247812 */ /* 0x000fe400078ec0ff */
[C---:B------:R-:W-:Y:S02]  /*7f00*/  SHF.L.U32 R21, R41.reuse, 0x10, RZ ;  /* 0x0000001029157819 */ /* 0x040fe400000006ff */
[----:B------:R-:W-:Y:S02]  /*7f10*/  LOP3.LUT R38, R41, 0xffff0000, RZ, 0xc0, !PT ;  /* 0xffff000029267812 */ /* 0x000fe400078ec0ff */
[C---:B------:R-:W-:Y:S01]  /*7f20*/  SHF.L.U32 R37, R42.reuse, 0x10, RZ ;  /* 0x000000102a257819 */ /* 0x040fe200000006ff */
[----:B------:R-:W1:Y:S01]  /*7f30*/  LDTM.16dp256bit.x4 R4, tmem[UR4+0x60] ;  /* 0x00006004000479ee */ /* 0x000e620008120000 */
[----:B------:R-:W-:Y:S01]  /*7f40*/  LOP3.LUT R40, R42, 0xffff0000, RZ, 0xc0, !PT ;  /* 0xffff00002a287812 */ /* 0x000fe200078ec0ff */
[----:B------:R-:W-:Y:S01]  /*7f50*/  NOP ;  /* 0x0000000000007918 */ /* 0x000fe20000000000 */
[C---:B------:R-:W-:Y:S01]  /*7f60*/  SHF.L.U32 R39, R43.reuse, 0x10, RZ ;  /* 0x000000102b277819 */ /* 0x040fe200000006ff */
[----:B------:R-:W-:Y:S01]  /*7f70*/  UIADD3 UR5, UPT, UPT, UR5, 0x1a0, URZ ;  /* 0x000001a005057890 */ /* 0x000fe2000fffe0ff */
[----:B------:R-:W-:Y:S02]  /*7f80*/  LOP3.LUT R41, R43, 0xffff0000, RZ, 0xc0, !PT ;  /* 0xffff00002b297812 */ /* 0x000fe400078ec0ff */
[C---:B------:R-:W-:Y:S01]  /*7f90*/  SHF.L.U32 R42, R48.reuse, 0x10, RZ ;  /* 0x00000010302a7819 */ /* 0x040fe200000006ff */
[----:B------:R-:W-:Y:S01]  /*7fa0*/  UPRMT UR5, UR37, 0x654, UR5 ;  /* 0x0000065425057896 */ /* 0x000fe20008000005 */
[----:B------:R-:W-:Y:S02]  /*7fb0*/  LOP3.LUT R43, R48, 0xffff0000, RZ, 0xc0, !PT ;  /* 0xffff0000302b7812 */ /* 0x000fe400078ec0ff */
[C---:B------:R-:W-:Y:S02]  /*7fc0*/  SHF.L.U32 R44, R49.reuse, 0x10, RZ ;  /* 0x00000010312c7819 */ /* 0x040fe400000006ff */
[----:B------:R-:W-:Y:S02]  /*7fd0*/  LOP3.LUT R46, R49, 0xffff0000, RZ, 0xc0, !PT ;  /* 0xffff0000312e7812 */ /* 0x000fe400078ec0ff */
[C---:B------:R-:W-:Y:S02]  /*7fe0*/  SHF.L.U32 R45, R50.reuse, 0x10, RZ ;  /* 0x00000010322d7819 */ /* 0x040fe400000006ff */
[----:B-1----:R-:W-:Y:S01]  /*7ff0*/  SYNCS.ARRIVE.TRANS64.RED.A1T0 RZ, [UR5], RZ ;  /* 0x000000ffffff79a7 */ /* 0x002fe20008100405 */
[----:B------:R-:W-:Y:S02]  /*8000*/  LOP3.LUT R48, R50, 0xffff0000, RZ, 0xc0, !PT ;  /* 0xffff000032307812 */ /* 0x000fe400078ec0ff */
[C---:B------:R-:W-:Y:S02]  /*8010*/  SHF.L.U32 R47, R51.reuse, 0x10, RZ ;  /* 0x00000010332f7819 */ /* 0x040fe400000006ff */
[----:B------:R-:W-:Y:S01]  /*8020*/  LOP3.LUT R50, R51, 0xffff0000, RZ, 0xc0, !PT ;  /* 0xffff000033327812 */ /* 0x000fe200078ec0ff */
[C---:B------:R-:W-:Y:S01]  /*8030*/  FMUL R4, R33.reuse, R4 ;  /* 0x0000000421047220 */ /* 0x040fe20000400000 */
[C---:B------:R-:W-:Y:S01]  /*8040*/  FMUL R5, R33.reuse, R5 ;  /* 0x0000000521057220 */ /* 0x040fe20000400000 */
[C---:B------:R-:W-:Y:S01]  /*8050*/  FMUL R6, R33.reuse, R6 ;  /* 0x0000000621067220 */ /* 0x040fe20000400000 */
[----:B------:R-:W-:Y:S01]  /*8060*/  FMUL R7, R33, R7 ;  /* 0x0000000721077220 */ /* 0x000fe20000400000 */
[C---:B------:R-:W-:Y:S01]  /*8070*/  FFMA R4, R35.reuse, R20, R4 ;  /* 0x0000001423047223 */ /* 0x040fe20000000004 */
[C---:B------:R-:W-:Y:S01]  /*8080*/  FFMA R5, R35.reuse, R36, R5 ;  /* 0x0000002423057223 */ /* 0x040fe20000000005 */
[C---:B------:R-:W-:Y:S01]  /*8090*/  FFMA R6, R35.reuse, R21, R6 ;  /* 0x0000001523067223 */ /* 0x040fe20000000006 */
[----:B------:R-:W-:Y:S01]  /*80a0*/  FFMA R7, R35, R38, R7 ;  /* 0x0000002623077223 */ /* 0x000fe20000000007 */
[C---:B------:R-:W-:Y:S01]  /*80b0*/  FMUL R8, R33.reuse, R8 ;  /* 0x0000000821087220 */ /* 0x040fe20000400000 */
[----:B------:R-:W-:Y:S01]  /*80c0*/  FMUL R9, R33, R9 ;  /* 0x0000000921097220 */ /* 0x000fe20000400000 */
[----:B---3--:R-:W-:Y:S01]  /*80d0*/  F2FP.BF16.F32.PACK_AB R80, R5, R4 ;  /* 0x000000040550723e */ /* 0x008fe200000010ff */
[----:B------:R-:W-:Y:S01]  /*80e0*/  FMUL R0, R33, R10 ;  /* 0x0000000a21007220 */ /* 0x000fe20000400000 */
[----:B------:R-:W-:Y:S01]  /*80f0*/  F2FP.BF16.F32.PACK_AB R81, R7, R6 ;  /* 0x000000060751723e */ /* 0x000fe200000010ff */
[C---:B------:R-:W-:Y:S01]  /*8100*/  FFMA R8, R35.reuse, R37, R8 ;  /* 0x0000002523087223 */ /* 0x040fe20000000008 */
[----:B------:R-:W-:Y:S01]  /*8110*/  FFMA R9, R35, R40, R9 ;  /* 0x0000002823097223 */ /* 0x000fe20000000009 */
[C---:B------:R-:W-:Y:S01]  /*8120*/  FMUL R2, R33.reuse, R11 ;  /* 0x0000000b21027220 */ /* 0x040fe20000400000 */
[C---:B--2---:R-:W-:Y:S01]  /*8130*/  FMUL R3, R33.reuse, R12 ;  /* 0x0000000c21037220 */ /* 0x044fe20000400000 */
[----:B------:R-:W-:Y:S01]  /*8140*/  FMUL R10, R33, R13 ;  /* 0x0000000d210a7220 */ /* 0x000fe20000400000 */
[----:B------:R-:W-:Y:S01]  /*8150*/  FFMA R0, R35, R39, R0 ;  /* 0x0000002723007223 */ /* 0x000fe20000000000 */
        /* <DEDUP_REMOVED lines=40> */
.L_x_138:
[----:B------:R-:W-:Y:S05]  /*83e0*/  BSYNC.RECONVERGENT B0 ;  /* 0x0000000000007941 */ /* 0x000fea0003800200 */
.L_x_137:
[----:B------:R-:W-:Y:S01]  /*83f0*/  BAR.SYNC.DEFER_BLOCKING 0x1, 0x80 ;  /* 0x0042000000007b1d */ /* 0x000fe20000010000 */
[----:B------:R-:W-:Y:S01]  /*8400*/  UISETP.NE.AND UP0, UPT, UR49, -0x4, UPT ;  /* 0xfffffffc3100788c */ /* 0x000fe2000bf05270 */
[----:B------:R-:W-:Y:S08]  /*8410*/  IADD3 R0, PT, PT, R30, 0x1, RZ ;  /* 0x000000011e007810 */ /* 0x000ff00007ffe0ff */
[----:B------:R-:W-:Y:S05]  /*8420*/  BRA.U !UP0, `(.L_x_139) ;  /* 0x0000000108287547 */ /* 0x000fea000b800000 */
[----:B------:R-:W-:Y:S01]  /*8430*/  ISETP.NE.AND P0, PT, R76, RZ, PT ;  /* 0x000000ff4c00720c */ /* 0x000fe20003f05270 */
[----:B------:R-:W-:Y:S01]  /*8440*/  IMAD.U32 R3, RZ, RZ, UR51 ;  /* 0x00000033ff037e24 */ /* 0x000fe2000f8e00ff */
[----:B------:R-:W-:Y:S01]  /*8450*/  UIADD3 UR51, UPT, UPT, UR51, 0x1, URZ ;  /* 0x0000000133337890 */ /* 0x000fe2000fffe0ff */
[----:B------:R-:W-:Y:S03]  /*8460*/  IMAD.U32 R2, RZ, RZ, UR37 ;  /* 0x00000025ff027e24 */ /* 0x000fe6000f8e00ff */
[----:B------:R-:W-:Y:S04]  /*8470*/  UISETP.NE.AND UP0, UPT, UR51, 0x4, UPT ;  /* 0x000000043300788c */ /* 0x000fe8000bf05270 */
[----:B------:R-:W-:Y:S03]  /*8480*/  USEL UR51, UR51, URZ, UP0 ;  /* 0x000000ff33337287 */ /* 0x000fe60008000000 */
[----:B------:R-:W-:Y:S05]  /*8490*/  @P0 LEA R3, R3, UR48, 0x3 ;  /* 0x0000003003030c11 */ /* 0x000fea000f8e18ff */
[----:B------:R-:W-:Y:S05]  /*84a0*/  @P0 VIADD R3, R3, 0x130 ;  /* 0x0000013003030836 */ /* 0x000fea0000000000 */
[----:B------:R-:W-:Y:S04]  /*84b0*/  @P0 PRMT R2, R2, 0x654, R3 ;  /* 0x0000065402020816 */ /* 0x000fe80000000003 */
[----:B------:R2:W-:Y:S03]  /*84c0*/  @P0 SYNCS.ARRIVE.TRANS64.RED.A1T0 RZ, [R2+URZ], RZ ;  /* 0x000000ff02ff09a7 */ /* 0x0005e600081004ff */
.L_x_139:
[----:B------:R-:W-:Y:S01]  /*84d0*/  ISETP.NE.AND P2, PT, R73, RZ, PT ;  /* 0x000000ff4900720c */ /* 0x000fe20003f45270 */
[----:B------:R-:W-:Y:S01]  /*84e0*/  UIADD3 UR49, UPT, UPT, UR49, 0x4, URZ ;  /* 0x0000000431317890 */ /* 0x000fe2000fffe0ff */
[----:B------:R-:W-:Y:S01]  /*84f0*/  ISETP.NE.AND P0, PT, R75, 0x2, PT ;  /* 0x000000024b00780c */ /* 0x000fe20003f05270 */
[----:B------:R-:W-:Y:S01]  /*8500*/  IMAD.IADD R20, R29, 0x1, R58 ;  /* 0x000000011d147824 */ /* 0x000fe200078e023a */
[----:B------:R-:W-:Y:S01]  /*8510*/  ISETP.NE.AND P1, PT, R0, 0x4, PT ;  /* 0x000000040000780c */ /* 0x000fe20003f25270 */
[----:B------:R-:W-:Y:S01]  /*8520*/  IMAD.IADD R21, R31, 0x1, R60 ;  /* 0x000000011f157824 */ /* 0x000fe200078e023c */
[----:B------:R-:W-:Y:S02]  /*8530*/  SEL R3, RZ, 0x1, P0 ;  /* 0x00000001ff037807 */ /* 0x000fe40000000000 */
[----:B--2---:R-:W-:Y:S02]  /*8540*/  SEL R2, RZ, 0x1, P1 ;  /* 0x00000001ff027807 */ /* 0x004fe40000800000 */
[----:B------:R-:W-:Y:S02]  /*8550*/  LOP3.LUT R68, R68, R3, RZ, 0x3c, !PT ;  /* 0x0000000344447212 */ /* 0x000fe400078e3cff */
[----:B------:R-:W-:Y:S02]  /*8560*/  LOP3.LUT R69, R69, R2, RZ, 0x3c, !PT ;  /* 0x0000000245457212 */ /* 0x000fe400078e3cff */
[----:B------:R-:W-:Y:S02]  /*8570*/  @P2 R2UR UR36, R67 ;  /* 0x00000000432422ca */ /* 0x000fe400000e0000 */
[----:B------:R-:W-:Y:S02]  /*8580*/  SEL R75, R75, RZ, P0 ;  /* 0x000000ff4b4b7207 */ /* 0x000fe40000000000 */
[----:B------:R-:W-:Y:S01]  /*8590*/  SEL R30, R0, RZ, P1 ;  /* 0x000000ff001e7207 */ /* 0x000fe20000800000 */
[----:B------:R-:W-:Y:S10]  /*85a0*/  @P2 BRA `(.L_x_140) ;  /* 0xffffffd000182947 */ /* 0x000ff4000383ffff */
[----:B------:R-:W-:-:S09]  /*85b0*/  UISETP.NE.AND UP0, UPT, UR50, URZ, UPT ;  /* 0x000000ff3200728c */ /* 0x000fd2000bf05270 */
[----:B------:R-:W-:Y:S05]  /*85c0*/  BRA.U !UP0, `(.L_x_141) ;  /* 0x0000000108487547 */ /* 0x000fea000b800000 */
[----:B------:R-:W2:Y:S02]  /*85d0*/  LDCU.64 UR4, c[0x0][0x890] ;  /* 0x00011200ff0477ac */ /* 0x000ea40008000a00 */
[----:B--2---:R-:W-:-:S04]  /*85e0*/  UISETP.NE.U32.AND UP0, UPT, UR4, URZ, UPT ;  /* 0x000000ff0400728c */ /* 0x004fc8000bf05070 */
[----:B------:R-:W-:-:S09]  /*85f0*/  UISETP.NE.AND.EX UP0, UPT, UR5, URZ, UPT, UP0 ;  /* 0x000000ff0500728c */ /* 0x000fd2000bf05300 */
[----:B------:R-:W-:Y:S05]  /*8600*/  BRA.U UP0, `(.L_x_142) ;  /* 0x00000001000c7547 */ /* 0x000fea000b800000 */
[----:B------:R-:W-:-:S13]  /*8610*/  FSETP.NEU.AND P0, PT, R35, RZ, PT ;  /* 0x000000ff2300720b */ /* 0x000fda0003f0d000 */
[----:B------:R-:W-:Y:S05]  /*8620*/  @!P0 EXIT ;  /* 0x000000000000894d */ /* 0x000fea0003800000 */
[----:B------:R-:W-:Y:S05]  /*8630*/  BRA `(.L_x_141) ;  /* 0x00000000002c7947 */ /* 0x000fea0003800000 */
.L_x_142:
[----:B------:R-:W-:Y:S01]  /*8640*/  ISETP.NE.AND P0, PT, R74, RZ, PT ;  /* 0x000000ff4a00720c */ /* 0x000fe20003f05270 */
[----:B------:R-:W-:-:S12]  /*8650*/  BSSY.RECONVERGENT B0, `(.L_x_141) ;  /* 0x0000009000007945 */ /* 0x000fd80003800200 */
[----:B------:R-:W-:Y:S05]  /*8660*/  @P0 BRA `(.L_x_143) ;  /* 0x0000000000140947 */ /* 0x000fea0003800000 */
[----:B------:R-:W2:Y:S02]  /*8670*/  LDCU.64 UR4, c[0x0][0x888] ;  /* 0x00011100ff0477ac */ /* 0x000ea40008000a00 */
[----:B--2---:R-:W-:-:S04]  /*8680*/  ISETP.NE.U32.AND P0, PT, RZ, UR4, PT ;  /* 0x00000004ff007c0c */ /* 0x004fc8000bf05070 */
[----:B------:R-:W-:-:S13]  /*8690*/  ISETP.NE.AND.EX P0, PT, RZ, UR5, PT, P0 ;  /* 0x00000005ff007c0c */ /* 0x000fda000bf05300 */
[----:B------:R-:W-:Y:S05]  /*86a0*/  @!P0 EXIT ;  /* 0x000000000000894d */ /* 0x000fea0003800000 */
[----:B------:R-:W-:Y:S05]  /*86b0*/  BRA `(.L_x_144) ;  /* 0x0000000000087947 */ /* 0x000fea0003800000 */
.L_x_143:
[----:B------:R-:W-:-:S13]  /*86c0*/  FSETP.NEU.AND P0, PT, R35, RZ, PT ;  /* 0x000000ff2300720b */ /* 0x000fda0003f0d000 */
[----:B------:R-:W-:Y:S05]  /*86d0*/  @!P0 EXIT ;  /* 0x000000000000894d */ /* 0x000fea0003800000 */
.L_x_144:
[----:B------:R-:W-:Y:S05]  /*86e0*/  BSYNC.RECONVERGENT B0 ;  /* 0x0000000000007941 */ /* 0x000fea0003800200 */
.L_x_141:
[----:B------:R-:W-:Y:S01]  /*86f0*/  ULEA UR4, UR51, UR48, 0x3 ;  /* 0x0000003033047291 */ /* 0x000fe2000f8e18ff */
[----:B------:R-:W-:-:S04]  /*8700*/  DEPBAR.LE SB0, 0x0 ;  /* 0x000080000000791a */ /* 0x000fc80000000000 */
[----:B------:R-:W-:-:S04]  /*8710*/  UIADD3 UR4, UPT, UPT, UR4, 0x130, URZ ;  /* 0x0000013004047890 */ /* 0x000fc8000fffe0ff */
[----:B------:R-:W-:-:S09]  /*8720*/  UPRMT UR4, UR37, 0x654, UR4 ;  /* 0x0000065425047896 */ /* 0x000fd20008000004 */
[----:B------:R-:W-:Y:S01]  /*8730*/  SYNCS.ARRIVE.TRANS64.RED.A1T0 RZ, [UR4], RZ ;  /* 0x000000ffffff79a7 */ /* 0x000fe20008100404 */
[----:B------:R-:W-:Y:S05]  /*8740*/  EXIT ;  /* 0x000000000000794d */ /* 0x000fea0003800000 */
.L_x_20:
[----:B--2---:R2:W1:Y:S02]  /*8750*/  SYNCS.PHASECHK.TRANS64.TRYWAIT P0, [R3+URZ+0x1d0], R2 ;  /* 0x0001d002030075a7 */ /* 0x00446400080011ff */
[----:B-1----:R-:W-:Y:S05]  /*8760*/  @!P0 NANOSLEEP.SYNCS 0x989680 ;  /* 0x009896800000895d */ /* 0x002fea0003900000 */
[----:B------:R-:W1:Y:S02]  /*8770*/  @!P0 SYNCS.PHASECHK.TRANS64 P0, [R3+URZ+0x1d0], R2 ;  /* 0x0001d002030085a7 */ /* 0x000e6400080010ff */
[----:B-1----:R-:W-:Y:S05]  /*8780*/  @!P0 BRA `(.L_x_20) ;  /* 0xfffffffc00f08947 */ /* 0x002fea000383ffff */
[----:B------:R-:W-:Y:S05]  /*8790*/  BRA `(.L_x_145) ;  /* 0xffffff9000087947 */ /* 0x000fea000383ffff */
.L_x_23:
[----:B-1----:R-:W-:-:S07]  /*87a0*/  MOV R2, UR33 ;  /* 0x0000002100027c02 */ /* 0x002fce0008000f00 */
.L_x_146:
[----:B-1----:R1:W2:Y:S02]  /*87b0*/  SYNCS.PHASECHK.TRANS64.TRYWAIT P0, [R2+URZ+0x88], R5 ;  /* 0x00008805020075a7 */ /* 0x0022a400080011ff */
[----:B--2---:R-:W-:Y:S05]  /*87c0*/  @!P0 NANOSLEEP.SYNCS 0x989680 ;  /* 0x009896800000895d */ /* 0x004fea0003900000 */
[----:B------:R-:W2:Y:S02]  /*87d0*/  @!P0 SYNCS.PHASECHK.TRANS64 P0, [R2+URZ+0x88], R5 ;  /* 0x00008805020085a7 */ /* 0x000ea400080010ff */
[----:B--2---:R-:W-:Y:S05]  /*87e0*/  @!P0 BRA `(.L_x_146) ;  /* 0xfffffffc00f08947 */ /* 0x004fea000383ffff */
[----:B------:R-:W-:Y:S05]  /*87f0*/  BRA `(.L_x_22) ;  /* 0xffffff90005c7947 */ /* 0x000fea000383ffff */
.L_x_29:
[----:B-1----:R-:W-:-:S07]  /*8800*/  MOV R2, UR25 ;  /* 0x0000001900027c02 */ /* 0x002fce0008000f00 */
.L_x_147:
[----:B-1----:R1:W2:Y:S02]  /*8810*/  SYNCS.PHASECHK.TRANS64.TRYWAIT P0, [R2+URZ+0x88], R5 ;  /* 0x00008805020075a7 */ /* 0x0022a400080011ff */
[----:B--2---:R-:W-:Y:S05]  /*8820*/  @!P0 NANOSLEEP.SYNCS 0x989680 ;  /* 0x009896800000895d */ /* 0x004fea0003900000 */
[----:B------:R-:W2:Y:S02]  /*8830*/  @!P0 SYNCS.PHASECHK.TRANS64 P0, [R2+URZ+0x88], R5 ;  /* 0x00008805020085a7 */ /* 0x000ea400080010ff */
[----:B--2---:R-:W-:Y:S05]  /*8840*/  @!P0 BRA `(.L_x_147) ;  /* 0xfffffffc00f08947 */ /* 0x004fea000383ffff */
[----:B------:R-:W-:Y:S05]  /*8850*/  BRA `(.L_x_28) ;  /* 0xffffff94001c7947 */ /* 0x000fea000383ffff */
.L_x_33:
[----:B-1----:R1:W2:Y:S02]  /*8860*/  SYNCS.PHASECHK.TRANS64.TRYWAIT P0, [R2+URZ+0x160], R3 ;  /* 0x00016003020075a7 */ /* 0x0022a400080011ff */
[----:B--2---:R-:W-:Y:S05]  /*8870*/  @!P0 NANOSLEEP.SYNCS 0x989680 ;  /* 0x009896800000895d */ /* 0x004fea0003900000 */
[----:B------:R-:W2:Y:S02]  /*8880*/  @!P0 SYNCS.PHASECHK.TRANS64 P0, [R2+URZ+0x160], R3 ;  /* 0x00016003020085a7 */ /* 0x000ea400080010ff */
[----:B--2---:R-:W-:Y:S05]  /*8890*/  @!P0 BRA `(.L_x_33) ;  /* 0xfffffffc00f08947 */ /* 0x004fea000383ffff */
[----:B------:R-:W-:Y:S05]  /*88a0*/  BRA `(.L_x_148) ;  /* 0xffffff9400c07947 */ /* 0x000fea000383ffff */
.L_x_37:
[----:B----4-:R-:W-:-:S07]  /*88b0*/  MOV R0, UR5 ;  /* 0x0000000500007c02 */ /* 0x010fce0008000f00 */
.L_x_149:
[----:B-1----:R1:W2:Y:S02]  /*88c0*/  SYNCS.PHASECHK.TRANS64.TRYWAIT P0, [R0+URZ], R3 ;  /* 0x00000003000075a7 */ /* 0x0022a400080011ff */
[----:B--2---:R-:W-:Y:S05]  /*88d0*/  @!P0 NANOSLEEP.SYNCS 0x989680 ;  /* 0x009896800000895d */ /* 0x004fea0003900000 */
[----:B------:R-:W2:Y:S02]  /*88e0*/  @!P0 SYNCS.PHASECHK.TRANS64 P0, [R0+URZ], R3 ;  /* 0x00000003000085a7 */ /* 0x000ea400080010ff */
[----:B--2---:R-:W-:Y:S05]  /*88f0*/  @!P0 BRA `(.L_x_149) ;  /* 0xfffffffc00f08947 */ /* 0x004fea000383ffff */
[----:B------:R-:W-:Y:S05]  /*8900*/  BRA `(.L_x_150) ;  /* 0xffffff9c00307947 */ /* 0x000fea000383ffff */
.L_x_38:
[----:B----4-:R-:W-:-:S07]  /*8910*/  MOV R0, UR5 ;  /* 0x0000000500007c02 */ /* 0x010fce0008000f00 */
.L_x_151:
[----:B-1----:R1:W2:Y:S02]  /*8920*/  SYNCS.PHASECHK.TRANS64.TRYWAIT P0, [R0+URZ], R3 ;  /* 0x00000003000075a7 */ /* 0x0022a400080011ff */
[----:B--2---:R-:W-:Y:S05]  /*8930*/  @!P0 NANOSLEEP.SYNCS 0x989680 ;  /* 0x009896800000895d */ /* 0x004fea0003900000 */
[----:B------:R-:W2:Y:S02]  /*8940*/  @!P0 SYNCS.PHASECHK.TRANS64 P0, [R0+URZ], R3 ;  /* 0x00000003000085a7 */ /* 0x000ea400080010ff */
[----:B--2---:R-:W-:Y:S05]  /*8950*/  @!P0 BRA `(.L_x_151) ;  /* 0xfffffffc00f08947 */ /* 0x004fea000383ffff */
[----:B------:R-:W-:Y:S05]  /*8960*/  BRA `(.L_x_152) ;  /* 0xffffff9c003c7947 */ /* 0x000fea000383ffff */
.L_x_39:
[----:B----4-:R-:W-:-:S07]  /*8970*/  MOV R0, UR5 ;  /* 0x0000000500007c02 */ /* 0x010fce0008000f00 */
.L_x_153:
[----:B-1----:R1:W2:Y:S02]  /*8980*/  SYNCS.PHASECHK.TRANS64.TRYWAIT P0, [R0+URZ], R3 ;  /* 0x00000003000075a7 */ /* 0x0022a400080011ff */
[----:B--2---:R-:W-:Y:S05]  /*8990*/  @!P0 NANOSLEEP.SYNCS 0x989680 ;  /* 0x009896800000895d */ /* 0x004fea0003900000 */
[----:B------:R-:W2:Y:S02]  /*89a0*/  @!P0 SYNCS.PHASECHK.TRANS64 P0, [R0+URZ], R3 ;  /* 0x00000003000085a7 */ /* 0x000ea400080010ff */
[----:B--2---:R-:W-:Y:S05]  /*89b0*/  @!P0 BRA `(.L_x_153) ;  /* 0xfffffffc00f08947 */ /* 0x004fea000383ffff */
[----:B------:R-:W-:Y:S05]  /*89c0*/  BRA `(.L_x_154) ;  /* 0xffffff9c00487947 */ /* 0x000fea000383ffff */
.L_x_40:
[----:B----4-:R-:W-:-:S07]  /*89d0*/  MOV R0, UR5 ;  /* 0x0000000500007c02 */ /* 0x010fce0008000f00 */
.L_x_155:
[----:B-1----:R1:W2:Y:S02]  /*89e0*/  SYNCS.PHASECHK.TRANS64.TRYWAIT P0, [R0+URZ], R3 ;  /* 0x00000003000075a7 */ /* 0x0022a400080011ff */
[----:B--2---:R-:W-:Y:S05]  /*89f0*/  @!P0 NANOSLEEP.SYNCS 0x989680 ;  /* 0x009896800000895d */ /* 0x004fea0003900000 */
[----:B------:R-:W2:Y:S02]  /*8a00*/  @!P0 SYNCS.PHASECHK.TRANS64 P0, [R0+URZ], R3 ;  /* 0x00000003000085a7 */ /* 0x000ea400080010ff */
[----:B--2---:R-:W-:Y:S05]  /*8a10*/  @!P0 BRA `(.L_x_155) ;  /* 0xfffffffc00f08947 */ /* 0x004fea000383ffff */
[----:B------:R-:W-:Y:S05]  /*8a20*/  BRA `(.L_x_156) ;  /* 0xffffff9c00547947 */ /* 0x000fea000383ffff */
.L_x_41:
[----:B----4-:R-:W-:-:S07]  /*8a30*/  MOV R0, UR5 ;  /* 0x0000000500007c02 */ /* 0x010fce0008000f00 */
.L_x_157:
[----:B-1----:R1:W2:Y:S02]  /*8a40*/  SYNCS.PHASECHK.TRANS64.TRYWAIT P0, [R0+URZ], R3 ;  /* 0x00000003000075a7 */ /* 0x0022a400080011ff */
[----:B--2---:R-:W-:Y:S05]  /*8a50*/  @!P0 NANOSLEEP.SYNCS 0x989680 ;  /* 0x009896800000895d */ /* 0x004fea0003900000 */
[----:B------:R-:W2:Y:S02]  /*8a60*/  @!P0 SYNCS.PHASECHK.TRANS64 P0, [R0+URZ], R3 ;  /* 0x00000003000085a7 */ /* 0x000ea400080010ff */
[----:B--2---:R-:W-:Y:S05]  /*8a70*/  @!P0 BRA `(.L_x_157) ;  /* 0xfffffffc00f08947 */ /* 0x004fea000383ffff */
[----:B------:R-:W-:Y:S05]  /*8a80*/  BRA `(.L_x_158) ;  /* 0xffffff9c00607947 */ /* 0x000fea000383ffff */
.L_x_42:
[----:B----4-:R-:W-:-:S07]  /*8a90*/  MOV R0, UR5 ;  /* 0x0000000500007c02 */ /* 0x010fce0008000f00 */
.L_x_159:
[----:B-1----:R1:W2:Y:S02]  /*8aa0*/  SYNCS.PHASECHK.TRANS64.TRYWAIT P0, [R0+URZ], R3 ;  /* 0x00000003000075a7 */ /* 0x0022a400080011ff */
[----:B--2---:R-:W-:Y:S05]  /*8ab0*/  @!P0 NANOSLEEP.SYNCS 0x989680 ;  /* 0x009896800000895d */ /* 0x004fea0003900000 */
[----:B------:R-:W2:Y:S02]  /*8ac0*/  @!P0 SYNCS.PHASECHK.TRANS64 P0, [R0+URZ], R3 ;  /* 0x00000003000085a7 */ /* 0x000ea400080010ff */
[----:B--2---:R-:W-:Y:S05]  /*8ad0*/  @!P0 BRA `(.L_x_159) ;  /* 0xfffffffc00f08947 */ /* 0x004fea000383ffff */
[----:B------:R-:W-:Y:S05]  /*8ae0*/  BRA `(.L_x_160) ;  /* 0xffffff9c006c7947 */ /* 0x000fea000383ffff */
.L_x_43:
[----:B----4-:R-:W-:-:S07]  /*8af0*/  MOV R0, UR5 ;  /* 0x0000000500007c02 */ /* 0x010fce0008000f00 */
.L_x_161:
[----:B-1----:R1:W2:Y:S02]  /*8b00*/  SYNCS.PHASECHK.TRANS64.TRYWAIT P0, [R0+URZ], R3 ;  /* 0x00000003000075a7 */ /* 0x0022a400080011ff */
[----:B--2---:R-:W-:Y:S05]  /*8b10*/  @!P0 NANOSLEEP.SYNCS 0x989680 ;  /* 0x009896800000895d */ /* 0x004fea0003900000 */
[----:B------:R-:W2:Y:S02]  /*8b20*/  @!P0 SYNCS.PHASECHK.TRANS64 P0, [R0+URZ], R3 ;  /* 0x00000003000085a7 */ /* 0x000ea400080010ff */
[----:B--2---:R-:W-:Y:S05]  /*8b30*/  @!P0 BRA `(.L_x_161) ;  /* 0xfffffffc00f08947 */ /* 0x004fea000383ffff */
[----:B------:R-:W-:Y:S05]  /*8b40*/  BRA `(.L_x_162) ;  /* 0xffffff9c00787947 */ /* 0x000fea000383ffff */
.L_x_44:
[----:B----4-:R-:W-:-:S07]  /*8b50*/  MOV R0, UR5 ;  /* 0x0000000500007c02 */ /* 0x010fce0008000f00 */
.L_x_163:
[----:B-1----:R1:W2:Y:S02]  /*8b60*/  SYNCS.PHASECHK.TRANS64.TRYWAIT P0, [R0+URZ], R3 ;  /* 0x00000003000075a7 */ /* 0x0022a400080011ff */
[----:B--2---:R-:W-:Y:S05]  /*8b70*/  @!P0 NANOSLEEP.SYNCS 0x989680 ;  /* 0x009896800000895d */ /* 0x004fea0003900000 */
[----:B------:R-:W2:Y:S02]  /*8b80*/  @!P0 SYNCS.PHASECHK.TRANS64 P0, [R0+URZ], R3 ;  /* 0x00000003000085a7 */ /* 0x000ea400080010ff */
[----:B--2---:R-:W-:Y:S05]  /*8b90*/  @!P0 BRA `(.L_x_163) ;  /* 0xfffffffc00f08947 */ /* 0x004fea000383ffff */
[----:B------:R-:W-:Y:S05]  /*8ba0*/  BRA `(.L_x_164) ;  /* 0xffffff9c00847947 */ /* 0x000fea000383ffff */
.L_x_45:
[----:B----4-:R-:W-:-:S07]  /*8bb0*/  MOV R0, UR5 ;  /* 0x0000000500007c02 */ /* 0x010fce0008000f00 */
.L_x_165:
[----:B-1----:R1:W2:Y:S02]  /*8bc0*/  SYNCS.PHASECHK.TRANS64.TRYWAIT P0, [R0+URZ], R3 ;  /* 0x00000003000075a7 */ /* 0x0022a400080011ff */
[----:B--2---:R-:W-:Y:S05]  /*8bd0*/  @!P0 NANOSLEEP.SYNCS 0x989680 ;  /* 0x009896800000895d */ /* 0x004fea0003900000 */
[----:B------:R-:W2:Y:S02]  /*8be0*/  @!P0 SYNCS.PHASECHK.TRANS64 P0, [R0+URZ], R3 ;  /* 0x00000003000085a7 */ /* 0x000ea400080010ff */
[----:B--2---:R-:W-:Y:S05]  /*8bf0*/  @!P0 BRA `(.L_x_165) ;  /* 0xfffffffc00f08947 */ /* 0x004fea000383ffff */
[----:B------:R-:W-:Y:S05]  /*8c00*/  BRA `(.L_x_166) ;  /* 0xffffff9c00907947 */ /* 0x000fea000383ffff */
.L_x_46:
[----:B----4-:R-:W-:-:S07]  /*8c10*/  MOV R0, UR5 ;  /* 0x0000000500007c02 */ /* 0x010fce0008000f00 */
.L_x_167:
[----:B-1----:R1:W2:Y:S02]  /*8c20*/  SYNCS.PHASECHK.TRANS64.TRYWAIT P0, [R0+URZ], R3 ;  /* 0x00000003000075a7 */ /* 0x0022a400080011ff */
[----:B--2---:R-:W-:Y:S05]  /*8c30*/  @!P0 NANOSLEEP.SYNCS 0x989680 ;  /* 0x009896800000895d */ /* 0x004fea0003900000 */
[----:B------:R-:W2:Y:S02]  /*8c40*/  @!P0 SYNCS.PHASECHK.TRANS64 P0, [R0+URZ], R3 ;  /* 0x00000003000085a7 */ /* 0x000ea400080010ff */
[----:B--2---:R-:W-:Y:S05]  /*8c50*/  @!P0 BRA `(.L_x_167) ;  /* 0xfffffffc00f08947 */ /* 0x004fea000383ffff */
[----:B------:R-:W-:Y:S05]  /*8c60*/  BRA `(.L_x_168) ;  /* 0xffffff9c009c7947 */ /* 0x000fea000383ffff */
.L_x_47:
[----:B----4-:R-:W-:-:S07]  /*8c70*/  MOV R0, UR5 ;  /* 0x0000000500007c02 */ /* 0x010fce0008000f00 */
.L_x_169:
[----:B-1----:R1:W2:Y:S02]  /*8c80*/  SYNCS.PHASECHK.TRANS64.TRYWAIT P0, [R0+URZ], R3 ;  /* 0x00000003000075a7 */ /* 0x0022a400080011ff */
[----:B--2---:R-:W-:Y:S05]  /*8c90*/  @!P0 NANOSLEEP.SYNCS 0x989680 ;  /* 0x009896800000895d */ /* 0x004fea0003900000 */
[----:B------:R-:W2:Y:S02]  /*8ca0*/  @!P0 SYNCS.PHASECHK.TRANS64 P0, [R0+URZ], R3 ;  /* 0x00000003000085a7 */ /* 0x000ea400080010ff */
[----:B--2---:R-:W-:Y:S05]  /*8cb0*/  @!P0 BRA `(.L_x_169) ;  /* 0xfffffffc00f08947 */ /* 0x004fea000383ffff */
[----:B------:R-:W-:Y:S05]  /*8cc0*/  BRA `(.L_x_170) ;  /* 0xffffff9c00a87947 */ /* 0x000fea000383ffff */
.L_x_48:
[----:B----4-:R-:W-:-:S07]  /*8cd0*/  MOV R0, UR5 ;  /* 0x0000000500007c02 */ /* 0x010fce0008000f00 */
.L_x_171:
[----:B-1----:R1:W2:Y:S02]  /*8ce0*/  SYNCS.PHASECHK.TRANS64.TRYWAIT P0, [R0+URZ], R3 ;  /* 0x00000003000075a7 */ /* 0x0022a400080011ff */
[----:B--2---:R-:W-:Y:S05]  /*8cf0*/  @!P0 NANOSLEEP.SYNCS 0x989680 ;  /* 0x009896800000895d */ /* 0x004fea0003900000 */
[----:B------:R-:W2:Y:S02]  /*8d00*/  @!P0 SYNCS.PHASECHK.TRANS64 P0, [R0+URZ], R3 ;  /* 0x00000003000085a7 */ /* 0x000ea400080010ff */
[----:B--2---:R-:W-:Y:S05]  /*8d10*/  @!P0 BRA `(.L_x_171) ;  /* 0xfffffffc00f08947 */ /* 0x004fea000383ffff */
[----:B------:R-:W-:Y:S05]  /*8d20*/  BRA `(.L_x_172) ;  /* 0xffffff9c00b47947 */ /* 0x000fea000383ffff */
.L_x_49:
[----:B----4-:R-:W-:-:S07]  /*8d30*/  MOV R0, UR5 ;  /* 0x0000000500007c02 */ /* 0x010fce0008000f00 */
.L_x_173:
[----:B-1----:R1:W2:Y:S02]  /*8d40*/  SYNCS.PHASECHK.TRANS64.TRYWAIT P0, [R0+URZ], R3 ;  /* 0x00000003000075a7 */ /* 0x0022a400080011ff */
[----:B--2---:R-:W-:Y:S05]  /*8d50*/  @!P0 NANOSLEEP.SYNCS 0x989680 ;  /* 0x009896800000895d */ /* 0x004fea0003900000 */
[----:B------:R-:W2:Y:S02]  /*8d60*/  @!P0 SYNCS.PHASECHK.TRANS64 P0, [R0+URZ], R3 ;  /* 0x00000003000085a7 */ /* 0x000ea400080010ff */
[----:B--2---:R-:W-:Y:S05]  /*8d70*/  @!P0 BRA `(.L_x_173) ;  /* 0xfffffffc00f08947 */ /* 0x004fea000383ffff */
[----:B------:R-:W-:Y:S05]  /*8d80*/  BRA `(.L_x_174) ;  /* 0xffffff9c00c07947 */ /* 0x000fea000383ffff */
.L_x_50:
[----:B----4-:R-:W-:-:S07]  /*8d90*/  MOV R0, UR5 ;  /* 0x0000000500007c02 */ /* 0x010fce0008000f00 */
.L_x_175:
[----:B-1----:R1:W2:Y:S02]  /*8da0*/  SYNCS.PHASECHK.TRANS64.TRYWAIT P0, [R0+URZ], R3 ;  /* 0x00000003000075a7 */ /* 0x0022a400080011ff */
[----:B--2---:R-:W-:Y:S05]  /*8db0*/  @!P0 NANOSLEEP.SYNCS 0x989680 ;  /* 0x009896800000895d */ /* 0x004fea0003900000 */
[----:B------:R-:W2:Y:S02]  /*8dc0*/  @!P0 SYNCS.PHASECHK.TRANS64 P0, [R0+URZ], R3 ;  /* 0x00000003000085a7 */ /* 0x000ea400080010ff */
[----:B--2---:R-:W-:Y:S05]  /*8dd0*/  @!P0 BRA `(.L_x_175) ;  /* 0xfffffffc00f08947 */ /* 0x004fea000383ffff */
[----:B------:R-:W-:Y:S05]  /*8de0*/  BRA `(.L_x_176) ;  /* 0xffffff9c00cc7947 */ /* 0x000fea000383ffff */
.L_x_51:
[----:B----4-:R-:W-:-:S07]  /*8df0*/  MOV R0, UR5 ;  /* 0x0000000500007c02 */ /* 0x010fce0008000f00 */
.L_x_177:
[----:B-1----:R1:W2:Y:S02]  /*8e00*/  SYNCS.PHASECHK.TRANS64.TRYWAIT P0, [R0+URZ], R3 ;  /* 0x00000003000075a7 */ /* 0x0022a400080011ff */
[----:B--2---:R-:W-:Y:S05]  /*8e10*/  @!P0 NANOSLEEP.SYNCS 0x989680 ;  /* 0x009896800000895d */ /* 0x004fea0003900000 */
[----:B------:R-:W2:Y:S02]  /*8e20*/  @!P0 SYNCS.PHASECHK.TRANS64 P0, [R0+URZ], R3 ;  /* 0x00000003000085a7 */ /* 0x000ea400080010ff */
[----:B--2---:R-:W-:Y:S05]  /*8e30*/  @!P0 BRA `(.L_x_177) ;  /* 0xfffffffc00f08947 */ /* 0x004fea000383ffff */
[----:B------:R-:W-:Y:S05]  /*8e40*/  BRA `(.L_x_178) ;  /* 0xffffff9c00d87947 */ /* 0x000fea000383ffff */
.L_x_52:
[----:B----4-:R-:W-:-:S07]  /*8e50*/  MOV R0, UR5 ;  /* 0x0000000500007c02 */ /* 0x010fce0008000f00 */
.L_x_179:
[----:B-1----:R1:W2:Y:S02]  /*8e60*/  SYNCS.PHASECHK.TRANS64.TRYWAIT P0, [R0+URZ], R3 ;  /* 0x00000003000075a7 */ /* 0x0022a400080011ff */
[----:B--2---:R-:W-:Y:S05]  /*8e70*/  @!P0 NANOSLEEP.SYNCS 0x989680 ;  /* 0x009896800000895d */ /* 0x004fea0003900000 */
[----:B------:R-:W2:Y:S02]  /*8e80*/  @!P0 SYNCS.PHASECHK.TRANS64 P0, [R0+URZ], R3 ;  /* 0x00000003000085a7 */ /* 0x000ea400080010ff */
[----:B--2---:R-:W-:Y:S05]  /*8e90*/  @!P0 BRA `(.L_x_179) ;  /* 0xfffffffc00f08947 */ /* 0x004fea000383ffff */
[----:B------:R-:W-:Y:S05]  /*8ea0*/  BRA `(.L_x_180) ;  /* 0xffffff9c00e47947 */ /* 0x000fea000383ffff */
.L_x_55:
[----:B-1----:R1:W2:Y:S02]  /*8eb0*/  SYNCS.PHASECHK.TRANS64.TRYWAIT P0, [R0+URZ+0x1c0], R5 ;  /* 0x0001c005000075a7 */ /* 0x0022a400080011ff */
[----:B--2---:R-:W-:Y:S05]  /*8ec0*/  @!P0 NANOSLEEP.SYNCS 0x989680 ;  /* 0x009896800000895d */ /* 0x004fea0003900000 */
[----:B------:R-:W2:Y:S02]  /*8ed0*/  @!P0 SYNCS.PHASECHK.TRANS64 P0, [R0+URZ+0x1c0], R5 ;  /* 0x0001c005000085a7 */ /* 0x000ea400080010ff */
[----:B--2---:R-:W-:Y:S05]  /*8ee0*/  @!P0 BRA `(.L_x_55) ;  /* 0xfffffffc00f08947 */ /* 0x004fea000383ffff */
[----:B------:R-:W-:Y:S05]  /*8ef0*/  BRA `(.L_x_181) ;  /* 0xffffffa000407947 */ /* 0x000fea000383ffff */
.L_x_56:
[----:B------:R-:W-:-:S07]  /*8f00*/  MOV R0, UR5 ;  /* 0x0000000500007c02 */ /* 0x000fce0008000f00 */
.L_x_182:
[----:B-1----:R1:W2:Y:S02]  /*8f10*/  SYNCS.PHASECHK.TRANS64.TRYWAIT P0, [R0+URZ+0x170], R5 ;  /* 0x00017005000075a7 */ /* 0x0022a400080011ff */
[----:B--2---:R-:W-:Y:S05]  /*8f20*/  @!P0 NANOSLEEP.SYNCS 0x989680 ;  /* 0x009896800000895d */ /* 0x004fea0003900000 */
[----:B------:R-:W2:Y:S02]  /*8f30*/  @!P0 SYNCS.PHASECHK.TRANS64 P0, [R0+URZ+0x170], R5 ;  /* 0x00017005000085a7 */ /* 0x000ea400080010ff */
[----:B--2---:R-:W-:Y:S05]  /*8f40*/  @!P0 BRA `(.L_x_182) ;  /* 0xfffffffc00f08947 */ /* 0x004fea000383ffff */
[----:B------:R-:W-:Y:S05]  /*8f50*/  BRA `(.L_x_183) ;  /* 0xffffffa000507947 */ /* 0x000fea000383ffff */
.L_x_57:
[----:B-1----:R1:W2:Y:S02]  /*8f60*/  SYNCS.PHASECHK.TRANS64.TRYWAIT P1, [R0+URZ+0x160], R5 ;  /* 0x00016005000075a7 */ /* 0x0022a400080211ff */
[----:B--2---:R-:W-:Y:S05]  /*8f70*/  @!P1 NANOSLEEP.SYNCS 0x989680 ;  /* 0x009896800000995d */ /* 0x004fea0003900000 */
[----:B------:R-:W2:Y:S02]  /*8f80*/  @!P1 SYNCS.PHASECHK.TRANS64 P1, [R0+URZ+0x160], R5 ;  /* 0x00016005000095a7 */ /* 0x000ea400080210ff */
[----:B--2---:R-:W-:Y:S05]  /*8f90*/  @!P1 BRA `(.L_x_57) ;  /* 0xfffffffc00f09947 */ /* 0x004fea000383ffff */
[----:B------:R-:W-:Y:S05]  /*8fa0*/  BRA `(.L_x_184) ;  /* 0xffffffa000807947 */ /* 0x000fea000383ffff */
.L_x_60:
[----:B------:R-:W-:-:S07]  /*8fb0*/  MOV R0, UR5 ;  /* 0x0000000500007c02 */ /* 0x000fce0008000f00 */
.L_x_185:
[----:B-1----:R1:W2:Y:S02]  /*8fc0*/  SYNCS.PHASECHK.TRANS64.TRYWAIT P0, [R0+URZ+0x170], R3 ;  /* 0x00017003000075a7 */ /* 0x0022a400080011ff */
[----:B--2---:R-:W-:Y:S05]  /*8fd0*/  @!P0 NANOSLEEP.SYNCS 0x989680 ;  /* 0x009896800000895d */ /* 0x004fea0003900000 */
[----:B------:R-:W2:Y:S02]  /*8fe0*/  @!P0 SYNCS.PHASECHK.TRANS64 P0, [R0+URZ+0x170], R3 ;  /* 0x00017003000085a7 */ /* 0x000ea400080010ff */
[----:B--2---:R-:W-:Y:S05]  /*8ff0*/  @!P0 BRA `(.L_x_185) ;  /* 0xfffffffc00f08947 */ /* 0x004fea000383ffff */
[----:B------:R-:W-:Y:S05]  /*9000*/  BRA `(.L_x_59) ;  /* 0xffffffa000d47947 */ /* 0x000fea000383ffff */
.L_x_67:
[----:B-1----:R1:W2:Y:S02]  /*9010*/  SYNCS.PHASECHK.TRANS64.TRYWAIT P1, [R0+URZ+0x160], R5 ;  /* 0x00016005000075a7 */ /* 0x0022a400080211ff */
[----:B--2---:R-:W-:Y:S05]  /*9020*/  @!P1 NANOSLEEP.SYNCS 0x989680 ;  /* 0x009896800000995d */ /* 0x004fea0003900000 */
[----:B------:R-:W2:Y:S02]  /*9030*/  @!P1 SYNCS.PHASECHK.TRANS64 P1, [R0+URZ+0x160], R5 ;  /* 0x00016005000095a7 */ /* 0x000ea400080210ff */
[----:B--2---:R-:W-:Y:S05]  /*9040*/  @!P1 BRA `(.L_x_67) ;  /* 0xfffffffc00f09947 */ /* 0x004fea000383ffff */
[----:B------:R-:W-:Y:S05]  /*9050*/  BRA `(.L_x_186) ;  /* 0xffffffa800307947 */ /* 0x000fea000383ffff */
.L_x_68:
[----:B------:R-:W-:-:S07]  /*9060*/  MOV R3, UR8 ;  /* 0x0000000800037c02 */ /* 0x000fce0008000f00 */
.L_x_187:
[----:B-1----:R1:W2:Y:S02]  /*9070*/  SYNCS.PHASECHK.TRANS64.TRYWAIT P0, [R3+URZ+0x1a0], R0 ;  /* 0x0001a000030075a7 */ /* 0x0022a400080011ff */
[----:B--2---:R-:W-:Y:S05]  /*9080*/  @!P0 NANOSLEEP.SYNCS 0x989680 ;  /* 0x009896800000895d */ /* 0x004fea0003900000 */
[----:B------:R-:W2:Y:S02]  /*9090*/  @!P0 SYNCS.PHASECHK.TRANS64 P0, [R3+URZ+0x1a0], R0 ;  /* 0x0001a000030085a7 */ /* 0x000ea400080010ff */
[----:B--2---:R-:W-:Y:S05]  /*90a0*/  @!P0 BRA `(.L_x_187) ;  /* 0xfffffffc00f08947 */ /* 0x004fea000383ffff */
[----:B------:R-:W-:Y:S05]  /*90b0*/  BRA `(.L_x_188) ;  /* 0xffffffa800807947 */ /* 0x000fea000383ffff */
.L_x_71:
[----:B------:R-:W-:Y:S07]  /*90c0*/  MOV R0, UR7 ;  /* 0x0000000700007c02 */ /* 0x000fee0008000f00 */
.L_x_189:
[----:B-1----:R1:W2:Y:S02]  /*90d0*/  SYNCS.PHASECHK.TRANS64.TRYWAIT P0, [R0+URZ], R3 ;  /* 0x00000003000075a7 */ /* 0x0022a400080011ff */
[----:B--2---:R-:W-:Y:S05]  /*90e0*/  @!P0 NANOSLEEP.SYNCS 0x989680 ;  /* 0x009896800000895d */ /* 0x004fea0003900000 */
[----:B------:R-:W2:Y:S02]  /*90f0*/  @!P0 SYNCS.PHASECHK.TRANS64 P0, [R0+URZ], R3 ;  /* 0x00000003000085a7 */ /* 0x000ea400080010ff */
[----:B--2---:R-:W-:Y:S05]  /*9100*/  @!P0 BRA `(.L_x_189) ;  /* 0xfffffffc00f08947 */ /* 0x004fea000383ffff */
[----:B------:R-:W-:Y:S05]  /*9110*/  BRA `(.L_x_70) ;  /* 0xffffffa8009c7947 */ /* 0x000fea000383ffff */
.L_x_74:
[----:B------:R-:W-:-:S07]  /*9120*/  MOV R0, UR5 ;  /* 0x0000000500007c02 */ /* 0x000fce0008000f00 */
.L_x_190:
[----:B--2---:R2:W3:Y:S02]  /*9130*/  SYNCS.PHASECHK.TRANS64.TRYWAIT P0, [R0+URZ], R3 ;  /* 0x00000003000075a7 */ /* 0x0044e400080011ff */
[----:B---3--:R-:W-:Y:S05]  /*9140*/  @!P0 NANOSLEEP.SYNCS 0x989680 ;  /* 0x009896800000895d */ /* 0x008fea0003900000 */
[----:B------:R-:W3:Y:S02]  /*9150*/  @!P0 SYNCS.PHASECHK.TRANS64 P0, [R0+URZ], R3 ;  /* 0x00000003000085a7 */ /* 0x000ee400080010ff */
[----:B---3--:R-:W-:Y:S05]  /*9160*/  @!P0 BRA `(.L_x_190) ;  /* 0xfffffffc00f08947 */ /* 0x008fea000383ffff */
[----:B------:R-:W-:Y:S05]  /*9170*/  BRA `(.L_x_191) ;  /* 0xffffffac00507947 */ /* 0x000fea000383ffff */
.L_x_75:
[----:B------:R-:W-:-:S07]  /*9180*/  MOV R0, UR5 ;  /* 0x0000000500007c02 */ /* 0x000fce0008000f00 */
.L_x_192:
[----:B-1----:R1:W2:Y:S02]  /*9190*/  SYNCS.PHASECHK.TRANS64.TRYWAIT P0, [R0+URZ], R3 ;  /* 0x00000003000075a7 */ /* 0x0022a400080011ff */
[----:B--2---:R-:W-:Y:S05]  /*91a0*/  @!P0 NANOSLEEP.SYNCS 0x989680 ;  /* 0x009896800000895d */ /* 0x004fea0003900000 */
[----:B------:R-:W2:Y:S02]  /*91b0*/  @!P0 SYNCS.PHASECHK.TRANS64 P0, [R0+URZ], R3 ;  /* 0x00000003000085a7 */ /* 0x000ea400080010ff */
[----:B--2---:R-:W-:Y:S05]  /*91c0*/  @!P0 BRA `(.L_x_192) ;  /* 0xfffffffc00f08947 */ /* 0x004fea000383ffff */
[----:B------:R-:W-:Y:S05]  /*91d0*/  BRA `(.L_x_193) ;  /* 0xffffffac005c7947 */ /* 0x000fea000383ffff */
.L_x_76:
[----:B------:R-:W-:-:S07]  /*91e0*/  MOV R0, UR5 ;  /* 0x0000000500007c02 */ /* 0x000fce0008000f00 */
.L_x_194:
[----:B-1----:R1:W2:Y:S02]  /*91f0*/  SYNCS.PHASECHK.TRANS64.TRYWAIT P0, [R0+URZ], R3 ;  /* 0x00000003000075a7 */ /* 0x0022a400080011ff */
[----:B--2---:R-:W-:Y:S05]  /*9200*/  @!P0 NANOSLEEP.SYNCS 0x989680 ;  /* 0x009896800000895d */ /* 0x004fea0003900000 */
[----:B------:R-:W2:Y:S02]  /*9210*/  @!P0 SYNCS.PHASECHK.TRANS64 P0, [R0+URZ], R3 ;  /* 0x00000003000085a7 */ /* 0x000ea400080010ff */
[----:B--2---:R-:W-:Y:S05]  /*9220*/  @!P0 BRA `(.L_x_194) ;  /* 0xfffffffc00f08947 */ /* 0x004fea000383ffff */
[----:B------:R-:W-:Y:S05]  /*9230*/  BRA `(.L_x_195) ;  /* 0xffffffac00687947 */ /* 0x000fea000383ffff */
.L_x_77:
[----:B------:R-:W-:-:S07]  /*9240*/  MOV R0, UR7 ;  /* 0x0000000700007c02 */ /* 0x000fce0008000f00 */
.L_x_196:
[----:B-1----:R1:W2:Y:S02]  /*9250*/  SYNCS.PHASECHK.TRANS64.TRYWAIT P0, [R0+URZ], R3 ;  /* 0x00000003000075a7 */ /* 0x0022a400080011ff */
[----:B--2---:R-:W-:Y:S05]  /*9260*/  @!P0 NANOSLEEP.SYNCS 0x989680 ;  /* 0x009896800000895d */ /* 0x004fea0003900000 */
[----:B------:R-:W2:Y:S02]  /*9270*/  @!P0 SYNCS.PHASECHK.TRANS64 P0, [R0+URZ], R3 ;  /* 0x00000003000085a7 */ /* 0x000ea400080010ff */
[----:B--2---:R-:W-:Y:S05]  /*9280*/  @!P0 BRA `(.L_x_196) ;  /* 0xfffffffc00f08947 */ /* 0x004fea000383ffff */
[----:B------:R-:W-:Y:S05]  /*9290*/  BRA `(.L_x_197) ;  /* 0xffffffac00747947 */ /* 0x000fea000383ffff */
.L_x_82:
[----:B--2---:R2:W3:Y:S02]  /*92a0*/  SYNCS.PHASECHK.TRANS64.TRYWAIT P0, [R0+URZ+0x160], R3 ;  /* 0x00016003000075a7 */ /* 0x0044e400080011ff */
[----:B---3--:R-:W-:Y:S05]  /*92b0*/  @!P0 NANOSLEEP.SYNCS 0x989680 ;  /* 0x009896800000895d */ /* 0x008fea0003900000 */
[----:B------:R-:W3:Y:S02]  /*92c0*/  @!P0 SYNCS.PHASECHK.TRANS64 P0, [R0+URZ+0x160], R3 ;  /* 0x00016003000085a7 */ /* 0x000ee400080010ff */
[----:B---3--:R-:W-:Y:S05]  /*92d0*/  @!P0 BRA `(.L_x_82) ;  /* 0xfffffffc00f08947 */ /* 0x008fea000383ffff */
[----:B------:R-:W-:Y:S05]  /*92e0*/  BRA `(.L_x_198) ;  /* 0xffffffb000807947 */ /* 0x000fea000383ffff */
.L_x_85:
[----:B------:R-:W-:Y:S07]  /*92f0*/  MOV R0, UR7 ;  /* 0x0000000700007c02 */ /* 0x000fee0008000f00 */
.L_x_199:
[----:B--2---:R2:W3:Y:S02]  /*9300*/  SYNCS.PHASECHK.TRANS64.TRYWAIT P0, [R0+URZ+0x158], R3 ;  /* 0x00015803000075a7 */ /* 0x0044e400080011ff */
[----:B---3--:R-:W-:Y:S05]  /*9310*/  @!P0 NANOSLEEP.SYNCS 0x989680 ;  /* 0x009896800000895d */ /* 0x008fea0003900000 */
[----:B------:R-:W3:Y:S02]  /*9320*/  @!P0 SYNCS.PHASECHK.TRANS64 P0, [R0+URZ+0x158], R3 ;  /* 0x00015803000085a7 */ /* 0x000ee400080010ff */
[----:B---3--:R-:W-:Y:S05]  /*9330*/  @!P0 BRA `(.L_x_199) ;  /* 0xfffffffc00f08947 */ /* 0x008fea000383ffff */
[----:B------:R-:W-:Y:S05]  /*9340*/  BRA `(.L_x_84) ;  /* 0xffffffb400607947 */ /* 0x000fea000383ffff */
.L_x_88:
[----:B------:R-:W-:Y:S07]  /*9350*/  MOV R3, UR7 ;  /* 0x0000000700037c02 */ /* 0x000fee0008000f00 */
.L_x_200:
[----:B-1----:R1:W2:Y:S02]  /*9360*/  SYNCS.PHASECHK.TRANS64.TRYWAIT P0, [R3+URZ+0x130], R12 ;  /* 0x0001300c030075a7 */ /* 0x0022a400080011ff */
[----:B--2---:R-:W-:Y:S05]  /*9370*/  @!P0 NANOSLEEP.SYNCS 0x989680 ;  /* 0x009896800000895d */ /* 0x004fea0003900000 */
[----:B------:R-:W2:Y:S02]  /*9380*/  @!P0 SYNCS.PHASECHK.TRANS64 P0, [R3+URZ+0x130], R12 ;  /* 0x0001300c030085a7 */ /* 0x000ea400080010ff */
[----:B--2---:R-:W-:Y:S05]  /*9390*/  @!P0 BRA `(.L_x_200) ;  /* 0xfffffffc00f08947 */ /* 0x004fea000383ffff */
[----:B------:R-:W-:Y:S05]  /*93a0*/  BRA `(.L_x_201) ;  /* 0xffffffb400d87947 */ /* 0x000fea000383ffff */
.L_x_89:
[----:B-1----:R-:W-:Y:S07]  /*93b0*/  MOV R3, UR7 ;  /* 0x0000000700037c02 */ /* 0x002fee0008000f00 */
.L_x_202:
[----:B-1----:R1:W2:Y:S02]  /*93c0*/  SYNCS.PHASECHK.TRANS64.TRYWAIT P0, [R3+URZ+0x138], R12 ;  /* 0x0001380c030075a7 */ /* 0x0022a400080011ff */
[----:B--2---:R-:W-:Y:S05]  /*93d0*/  @!P0 NANOSLEEP.SYNCS 0x989680 ;  /* 0x009896800000895d */ /* 0x004fea0003900000 */
[----:B------:R-:W2:Y:S02]  /*93e0*/  @!P0 SYNCS.PHASECHK.TRANS64 P0, [R3+URZ+0x138], R12 ;  /* 0x0001380c030085a7 */ /* 0x000ea400080010ff */
[----:B--2---:R-:W-:Y:S05]  /*93f0*/  @!P0 BRA `(.L_x_202) ;  /* 0xfffffffc00f08947 */ /* 0x004fea000383ffff */
[----:B------:R-:W-:Y:S05]  /*9400*/  BRA `(.L_x_203) ;  /* 0xffffffb800147947 */ /* 0x000fea000383ffff */
.L_x_90:
[----:B-1----:R-:W-:Y:S07]  /*9410*/  MOV R3, UR7 ;  /* 0x0000000700037c02 */ /* 0x002fee0008000f00 */
.L_x_204:
[----:B-1----:R1:W2:Y:S02]  /*9420*/  SYNCS.PHASECHK.TRANS64.TRYWAIT P0, [R3+URZ+0x140], R12 ;  /* 0x0001400c030075a7 */ /* 0x0022a400080011ff */
[----:B--2---:R-:W-:Y:S05]  /*9430*/  @!P0 NANOSLEEP.SYNCS 0x989680 ;  /* 0x009896800000895d */ /* 0x004fea0003900000 */
[----:B------:R-:W2:Y:S02]  /*9440*/  @!P0 SYNCS.PHASECHK.TRANS64 P0, [R3+URZ+0x140], R12 ;  /* 0x0001400c030085a7 */ /* 0x000ea400080010ff */
[----:B--2---:R-:W-:Y:S05]  /*9450*/  @!P0 BRA `(.L_x_204) ;  /* 0xfffffffc00f08947 */ /* 0x004fea000383ffff */
[----:B------:R-:W-:Y:S05]  /*9460*/  BRA `(.L_x_205) ;  /* 0xffffffb8005c7947 */ /* 0x000fea000383ffff */
.L_x_91:
[----:B------:R-:W-:Y:S07]  /*9470*/  MOV R3, UR7 ;  /* 0x0000000700037c02 */ /* 0x000fee0008000f00 */
.L_x_206:
[----:B-1----:R1:W2:Y:S02]  /*9480*/  SYNCS.PHASECHK.TRANS64.TRYWAIT P0, [R3+URZ+0x148], R12 ;  /* 0x0001480c030075a7 */ /* 0x0022a400080011ff */
[----:B--2---:R-:W-:Y:S05]  /*9490*/  @!P0 NANOSLEEP.SYNCS 0x989680 ;  /* 0x009896800000895d */ /* 0x004fea0003900000 */
[----:B------:R-:W2:Y:S02]  /*94a0*/  @!P0 SYNCS.PHASECHK.TRANS64 P0, [R3+URZ+0x148], R12 ;  /* 0x0001480c030085a7 */ /* 0x000ea400080010ff */
[----:B--2---:R-:W-:Y:S05]  /*94b0*/  @!P0 BRA `(.L_x_206) ;  /* 0xfffffffc00f08947 */ /* 0x004fea000383ffff */
[----:B------:R-:W-:Y:S05]  /*94c0*/  BRA `(.L_x_207) ;  /* 0xffffffb800e47947 */ /* 0x000fea000383ffff */
.L_x_93:
[----:B------:R-:W-:-:S07]  /*94d0*/  MOV R0, UR7 ;  /* 0x0000000700007c02 */ /* 0x000fce0008000f00 */
.L_x_208:
[----:B-1----:R1:W3:Y:S02]  /*94e0*/  SYNCS.PHASECHK.TRANS64.TRYWAIT P0, [R0+URZ+0x130], R3 ;  /* 0x00013003000075a7 */ /* 0x0022e400080011ff */
[----:B---3--:R-:W-:Y:S05]  /*94f0*/  @!P0 NANOSLEEP.SYNCS 0x989680 ;  /* 0x009896800000895d */ /* 0x008fea0003900000 */
[----:B------:R-:W3:Y:S02]  /*9500*/  @!P0 SYNCS.PHASECHK.TRANS64 P0, [R0+URZ+0x130], R3 ;  /* 0x00013003000085a7 */ /* 0x000ee400080010ff */
[----:B---3--:R-:W-:Y:S05]  /*9510*/  @!P0 BRA `(.L_x_208) ;  /* 0xfffffffc00f08947 */ /* 0x008fea000383ffff */
[----:B------:R-:W-:Y:S05]  /*9520*/  BRA `(.L_x_209) ;  /* 0xffffffbc00547947 */ /* 0x000fea000383ffff */
.L_x_94:
[----:B-1----:R-:W-:-:S07]  /*9530*/  MOV R0, UR7 ;  /* 0x0000000700007c02 */ /* 0x002fce0008000f00 */
.L_x_210:
[----:B-1----:R1:W3:Y:S02]  /*9540*/  SYNCS.PHASECHK.TRANS64.TRYWAIT P0, [R0+URZ+0x138], R3 ;  /* 0x00013803000075a7 */ /* 0x0022e400080011ff */
[----:B---3--:R-:W-:Y:S05]  /*9550*/  @!P0 NANOSLEEP.SYNCS 0x989680 ;  /* 0x009896800000895d */ /* 0x008fea0003900000 */
[----:B------:R-:W3:Y:S02]  /*9560*/  @!P0 SYNCS.PHASECHK.TRANS64 P0, [R0+URZ+0x138], R3 ;  /* 0x00013803000085a7 */ /* 0x000ee400080010ff */
[----:B---3--:R-:W-:Y:S05]  /*9570*/  @!P0 BRA `(.L_x_210) ;  /* 0xfffffffc00f08947 */ /* 0x008fea000383ffff */
[----:B------:R-:W-:Y:S05]  /*9580*/  BRA `(.L_x_211) ;  /* 0xffffffbc00447947 */ /* 0x000fea000383ffff */
.L_x_95:
[----:B-1----:R-:W-:-:S07]  /*9590*/  MOV R0, UR7 ;  /* 0x0000000700007c02 */ /* 0x002fce0008000f00 */
.L_x_212:
[----:B-1----:R1:W3:Y:S02]  /*95a0*/  SYNCS.PHASECHK.TRANS64.TRYWAIT P0, [R0+URZ+0x140], R3 ;  /* 0x00014003000075a7 */ /* 0x0022e400080011ff */
[----:B---3--:R-:W-:Y:S05]  /*95b0*/  @!P0 NANOSLEEP.SYNCS 0x989680 ;  /* 0x009896800000895d */ /* 0x008fea0003900000 */
[----:B------:R-:W3:Y:S02]  /*95c0*/  @!P0 SYNCS.PHASECHK.TRANS64 P0, [R0+URZ+0x140], R3 ;  /* 0x00014003000085a7 */ /* 0x000ee400080010ff */
[----:B---3--:R-:W-:Y:S05]  /*95d0*/  @!P0 BRA `(.L_x_212) ;  /* 0xfffffffc00f08947 */ /* 0x008fea000383ffff */
[----:B------:R-:W-:Y:S05]  /*95e0*/  BRA `(.L_x_213) ;  /* 0xffffffbc00347947 */ /* 0x000fea000383ffff */
.L_x_97:
[----:B--2---:R2:W4:Y:S02]  /*95f0*/  SYNCS.PHASECHK.TRANS64.TRYWAIT P0, [R0+URZ+0x160], R3 ;  /* 0x00016003000075a7 */ /* 0x00452400080011ff */
[----:B----4-:R-:W-:Y:S05]  /*9600*/  @!P0 NANOSLEEP.SYNCS 0x989680 ;  /* 0x009896800000895d */ /* 0x010fea0003900000 */
[----:B------:R-:W4:Y:S02]  /*9610*/  @!P0 SYNCS.PHASECHK.TRANS64 P0, [R0+URZ+0x160], R3 ;  /* 0x00016003000085a7 */ /* 0x000f2400080010ff */
[----:B----4-:R-:W-:Y:S05]  /*9620*/  @!P0 BRA `(.L_x_97) ;  /* 0xfffffffc00f08947 */ /* 0x010fea000383ffff */
[----:B------:R-:W-:Y:S05]  /*9630*/  BRA `(.L_x_214) ;  /* 0xffffffc000087947 */ /* 0x000fea000383ffff */
.L_x_108:
[----:B-1----:R-:W-:Y:S04]  /*9640*/  MOV R2, UR48 ;  /* 0x0000003000027c02 */ /* 0x002fe80008000f00 */
[----:B------:R1:W3:Y:S03]  /*9650*/  SYNCS.PHASECHK.TRANS64.TRYWAIT P1, [R2+URZ+0x110], R3 ;  /* 0x00011003020075a7 */ /* 0x0002e600080211ff */
[----:B---3--:R-:W-:Y:S05]  /*9660*/  @!P1 NANOSLEEP.SYNCS 0x989680 ;  /* 0x009896800000995d */ /* 0x008fea0003900000 */
[----:B------:R-:W3:Y:S02]  /*9670*/  @!P1 SYNCS.PHASECHK.TRANS64 P1, [R2+URZ+0x110], R3 ;  /* 0x00011003020095a7 */ /* 0x000ee400080210ff */
[----:B---3--:R-:W-:Y:S05]  /*9680*/  @!P1 BRA `(.L_x_108) ;  /* 0xfffffffc00ec9947 */ /* 0x008fea000383ffff */
[----:B------:R-:W-:Y:S05]  /*9690*/  BRA `(.L_x_107) ;  /* 0xffffffcc00147947 */ /* 0x000fea000383ffff */
.L_x_110:
[----:B-1----:R1:W4:Y:S02]  /*96a0*/  SYNCS.PHASECHK.TRANS64.TRYWAIT P0, [R79+URZ+0x180], R0 ;  /* 0x000180004f0075a7 */ /* 0x00232400080011ff */
[----:B----4-:R-:W-:Y:S05]  /*96b0*/  @!P0 NANOSLEEP.SYNCS 0x989680 ;  /* 0x009896800000895d */ /* 0x010fea0003900000 */
[----:B------:R-:W4:Y:S02]  /*96c0*/  @!P0 SYNCS.PHASECHK.TRANS64 P0, [R79+URZ+0x180], R0 ;  /* 0x000180004f0085a7 */ /* 0x000f2400080010ff */
[----:B----4-:R-:W-:Y:S05]  /*96d0*/  @!P0 BRA `(.L_x_110) ;  /* 0xfffffffc00f08947 */ /* 0x010fea000383ffff */
[----:B------:R-:W-:Y:S05]  /*96e0*/  BRA `(.L_x_109) ;  /* 0xffffffcc00387947 */ /* 0x000fea000383ffff */
.L_x_119:
[----:B--2---:R2:W4:Y:S02]  /*96f0*/  SYNCS.PHASECHK.TRANS64.TRYWAIT P0, [R3+URZ+0x110], R0 ;  /* 0x00011000030075a7 */ /* 0x00452400080011ff */
[----:B----4-:R-:W-:Y:S05]  /*9700*/  @!P0 NANOSLEEP.SYNCS 0x989680 ;  /* 0x009896800000895d */ /* 0x010fea0003900000 */
[----:B------:R-:W4:Y:S02]  /*9710*/  @!P0 SYNCS.PHASECHK.TRANS64 P0, [R3+URZ+0x110], R0 ;  /* 0x00011000030085a7 */ /* 0x000f2400080010ff */
[----:B----4-:R-:W-:Y:S05]  /*9720*/  @!P0 BRA `(.L_x_119) ;  /* 0xfffffffc00f08947 */ /* 0x010fea000383ffff */
[----:B------:R-:W-:Y:S05]  /*9730*/  BRA `(.L_x_118) ;  /* 0xffffffd400247947 */ /* 0x000fea000383ffff */
.L_x_127:
[----:B--2---:R2:W4:Y:S02]  /*9740*/  SYNCS.PHASECHK.TRANS64.TRYWAIT P0, [R83+URZ+0x110], R4 ;  /* 0x00011004530075a7 */ /* 0x00452400080011ff */
[----:B----4-:R-:W-:Y:S05]  /*9750*/  @!P0 NANOSLEEP.SYNCS 0x989680 ;  /* 0x009896800000895d */ /* 0x010fea0003900000 */
[----:B------:R-:W4:Y:S02]  /*9760*/  @!P0 SYNCS.PHASECHK.TRANS64 P0, [R83+URZ+0x110], R4 ;  /* 0x00011004530085a7 */ /* 0x000f2400080010ff */
[----:B----4-:R-:W-:Y:S05]  /*9770*/  @!P0 BRA `(.L_x_127) ;  /* 0xfffffffc00f08947 */ /* 0x010fea000383ffff */
[----:B------:R-:W-:Y:S05]  /*9780*/  BRA `(.L_x_126) ;  /* 0xffffffdc00307947 */ /* 0x000fea000383ffff */
.L_x_135:
[----:B--2---:R2:W4:Y:S02]  /*9790*/  SYNCS.PHASECHK.TRANS64.TRYWAIT P0, [R88+URZ+0x110], R3 ;  /* 0x00011003580075a7 */ /* 0x00452400080011ff */
[----:B----4-:R-:W-:Y:S05]  /*97a0*/  @!P0 NANOSLEEP.SYNCS 0x989680 ;  /* 0x009896800000895d */ /* 0x010fea0003900000 */
[----:B------:R-:W4:Y:S02]  /*97b0*/  @!P0 SYNCS.PHASECHK.TRANS64 P0, [R88+URZ+0x110], R3 ;  /* 0x00011003580085a7 */ /* 0x000f2400080010ff */
[----:B----4-:R-:W-:Y:S05]  /*97c0*/  @!P0 BRA `(.L_x_135) ;  /* 0xfffffffc00f08947 */ /* 0x010fea000383ffff */
[----:B------:R-:W-:Y:S05]  /*97d0*/  BRA `(.L_x_134) ;  /* 0xffffffe4003c7947 */ /* 0x000fea000383ffff */
        .weak           $__internal_0_$__cuda_sm10x_tcgen05_guardrail_trap_col_being_dealloced_not_returned_by_alloc
        .type           $__internal_0_$__cuda_sm10x_tcgen05_guardrail_trap_col_being_dealloced_not_returned_by_alloc,@function
        .size           $__internal_0_$__cuda_sm10x_tcgen05_guardrail_trap_col_being_dealloced_not_returned_by_alloc,($__internal_1_$__cuda_sm10x_tcgen05_guardrail_trap_phase_invalid_during_alloc - $__internal_0_$__cuda_sm10x_tcgen05_guardrail_trap_col_being_dealloced_not_returned_by_alloc)
$__internal_0_$__cuda_sm10x_tcgen05_guardrail_trap_col_being_dealloced_not_returned_by_alloc:
[----:B------:R-:W-:Y:S05]  /*97e0*/  BPT.TRAP 0x1 ;  /* 0x000000040000795c */ /* 0x000fea0000300000 */
[----:B------:R-:W-:-:S04]  /*97f0*/  HFMA2 R3, -RZ, RZ, 0, 0 ;  /* 0x00000000ff037431 */ /* 0x000fc800000001ff */
[----:B------:R-:W-:Y:S05]  /*9800*/  RET.REL.NODEC R2 `(_ZN7cutlass13device_kernelINS_4gemm6kernel13GemmUniversalIN4cute5tupleIJiiiiEEENS1_10collective13CollectiveMmaINS1_35MainloopSm100TmaUmmaWarpSpecializedILi17ELi2ELi4ENS5_IJNS4_1CILi1EEESB_SB_EEEEENS5_IJNSA_ILi64EEENSA_ILi128EEENSA_ILi32EEEEEENS_10bfloat16_tENS5_IJSB_llEEESI_SJ_NS4_8TiledMMAINS4_8MMA_AtomIJNS4_20SM100_MMA_F16BF16_SSISI_SI_fLi64ELi128ELNS4_4UMMA5MajorE1ELSO_1ELNSN_7ScaleInE0ELSP_0EEEEEENS4_6LayoutISC_NS5_IJNSA_ILi0EEEST_ST_EEEEENS5_IJNS4_10UnderscoreESW_SW_EEEEENS4_13SM90_TMA_LOADENS4_14ComposedLayoutINS4_7SwizzleILi3ELi4ELi3EEENS4_18smem_ptr_flag_bitsILi16EEENSS_INS5_IJSE_NSA_ILi8EEEEEENS5_IJSB_SE_EEEEEEEvNS4_8identityESZ_S19_vS1A_EENS_8epilogue10collective18CollectiveEpilogueINS1C_23Sm100TmaWarpSpecializedILi4ELi2ELi16ELb1ELb0EEEJSH_NS5_IJNSS_ISE_SB_EENSS_ISG_SB_EEEEESI_NS5_IJlSB_lEEESI_S1K_NS1C_6fusion15FusionCallbacksIS1G_NS1L_17LinearCombinationISI_fSI_fLNS_15FloatRoundStyleE2EEESH_S1J_JEEENS4_5SM1004TMEM4LOAD26SM100_TMEM_LOAD_16dp256b4xESZ_NS10_INS11_ILi2ELi4ELi3EEES14_NSS_INS5_IJS15_SG_EEENS5_IJSG_SB_EEEEEEENS4_17SM75_U32x4_LDSM_NENS4_14SM90_TMA_STOREES1Z_NS4_17SM90_U32x4_STSM_NENS4_39AutoVectorizingCopyWithAssumedAlignmentILi128EEEEEEvvEEEEvNT_6ParamsE) ;  /* 0xffffff6402fc7950 */ /* 0x000fea0003c3ffff */
        .weak           $__internal_1_$__cuda_sm10x_tcgen05_guardrail_trap_phase_invalid_during_alloc
        .type           $__internal_1_$__cuda_sm10x_tcgen05_guardrail_trap_phase_invalid_during_alloc,@function
        .size           $__internal_1_$__cuda_sm10x_tcgen05_guardrail_trap_phase_invalid_during_alloc,($__internal_2_$__cuda_sm10x_tcgen05_guardrail_trap_unallocated_columns_being_dealloced - $__internal_1_$__cuda_sm10x_tcgen05_guardrail_trap_phase_invalid_during_alloc)
$__internal_1_$__cuda_sm10x_tcgen05_guardrail_trap_phase_invalid_during_alloc:
[----:B------:R-:W-:Y:S05]  /*9810*/  BPT.TRAP 0x1 ;  /* 0x000000040000795c */ /* 0x000fea0000300000 */
[----:B------:R-:W-:-:S04]  /*9820*/  MOV R3, 0x0 ;  /* 0x0000000000037802 */ /* 0x000fc80000000f00 */
[----:B------:R-:W-:Y:S05]  /*9830*/  RET.REL.NODEC R2 `(_ZN7cutlass13device_kernelINS_4gemm6kernel13GemmUniversalIN4cute5tupleIJiiiiEEENS1_10collective13CollectiveMmaINS1_35MainloopSm100TmaUmmaWarpSpecializedILi17ELi2ELi4ENS5_IJNS4_1CILi1EEESB_SB_EEEEENS5_IJNSA_ILi64EEENSA_ILi128EEENSA_ILi32EEEEEENS_10bfloat16_tENS5_IJSB_llEEESI_SJ_NS4_8TiledMMAINS4_8MMA_AtomIJNS4_20SM100_MMA_F16BF16_SSISI_SI_fLi64ELi128ELNS4_4UMMA5MajorE1ELSO_1ELNSN_7ScaleInE0ELSP_0EEEEEENS4_6LayoutISC_NS5_IJNSA_ILi0EEEST_ST_EEEEENS5_IJNS4_10UnderscoreESW_SW_EEEEENS4_13SM90_TMA_LOADENS4_14ComposedLayoutINS4_7SwizzleILi3ELi4ELi3EEENS4_18smem_ptr_flag_bitsILi16EEENSS_INS5_IJSE_NSA_ILi8EEEEEENS5_IJSB_SE_EEEEEEEvNS4_8identityESZ_S19_vS1A_EENS_8epilogue10collective18CollectiveEpilogueINS1C_23Sm100TmaWarpSpecializedILi4ELi2ELi16ELb1ELb0EEEJSH_NS5_IJNSS_ISE_SB_EENSS_ISG_SB_EEEEESI_NS5_IJlSB_lEEESI_S1K_NS1C_6fusion15FusionCallbacksIS1G_NS1L_17LinearCombinationISI_fSI_fLNS_15FloatRoundStyleE2EEESH_S1J_JEEENS4_5SM1004TMEM4LOAD26SM100_TMEM_LOAD_16dp256b4xESZ_NS10_INS11_ILi2ELi4ELi3EEES14_NSS_INS5_IJS15_SG_EEENS5_IJSG_SB_EEEEEEENS4_17SM75_U32x4_LDSM_NENS4_14SM90_TMA_STOREES1Z_NS4_17SM90_U32x4_STSM_NENS4_39AutoVectorizingCopyWithAssumedAlignmentILi128EEEEEEvvEEEEvNT_6ParamsE) ;  /* 0xffffff6402f07950 */ /* 0x000fea0003c3ffff */
        .weak           $__internal_2_$__cuda_sm10x_tcgen05_guardrail_trap_unallocated_columns_being_dealloced
        .type           $__internal_2_$__cuda_sm10x_tcgen05_guardrail_trap_unallocated_columns_being_dealloced,@function
        .size           $__internal_2_$__cuda_sm10x_tcgen05_guardrail_trap_unallocated_columns_being_dealloced,(.L_x_216 - $__internal_2_$__cuda_sm10x_tcgen05_guardrail_trap_unallocated_columns_being_dealloced)
$__internal_2_$__cuda_sm10x_tcgen05_guardrail_trap_unallocated_columns_being_dealloced:
[----:B------:R-:W-:Y:S05]  /*9840*/  BPT.TRAP 0x1 ;  /* 0x000000040000795c */ /* 0x000fea0000300000 */
[----:B------:R-:W-:-:S04]  /*9850*/  HFMA2 R3, -RZ, RZ, 0, 0 ;  /* 0x00000000ff037431 */ /* 0x000fc800000001ff */
[----:B------:R-:W-:Y:S05]  /*9860*/  RET.REL.NODEC R2 `(_ZN7cutlass13device_kernelINS_4gemm6kernel13GemmUniversalIN4cute5tupleIJiiiiEEENS1_10collective13CollectiveMmaINS1_35MainloopSm100TmaUmmaWarpSpecializedILi17ELi2ELi4ENS5_IJNS4_1CILi1EEESB_SB_EEEEENS5_IJNSA_ILi64EEENSA_ILi128EEENSA_ILi32EEEEEENS_10bfloat16_tENS5_IJSB_llEEESI_SJ_NS4_8TiledMMAINS4_8MMA_AtomIJNS4_20SM100_MMA_F16BF16_SSISI_SI_fLi64ELi128ELNS4_4UMMA5MajorE1ELSO_1ELNSN_7ScaleInE0ELSP_0EEEEEENS4_6LayoutISC_NS5_IJNSA_ILi0EEEST_ST_EEEEENS5_IJNS4_10UnderscoreESW_SW_EEEEENS4_13SM90_TMA_LOADENS4_14ComposedLayoutINS4_7SwizzleILi3ELi4ELi3EEENS4_18smem_ptr_flag_bitsILi16EEENSS_INS5_IJSE_NSA_ILi8EEEEEENS5_IJSB_SE_EEEEEEEvNS4_8identityESZ_S19_vS1A_EENS_8epilogue10collective18CollectiveEpilogueINS1C_23Sm100TmaWarpSpecializedILi4ELi2ELi16ELb1ELb0EEEJSH_NS5_IJNSS_ISE_SB_EENSS_ISG_SB_EEEEESI_NS5_IJlSB_lEEESI_S1K_NS1C_6fusion15FusionCallbacksIS1G_NS1L_17LinearCombinationISI_fSI_fLNS_15FloatRoundStyleE2EEESH_S1J_JEEENS4_5SM1004TMEM4LOAD26SM100_TMEM_LOAD_16dp256b4xESZ_NS10_INS11_ILi2ELi4ELi3EEES14_NSS_INS5_IJS15_SG_EEENS5_IJSG_SB_EEEEEEENS4_17SM75_U32x4_LDSM_NENS4_14SM90_TMA_STOREES1Z_NS4_17SM90_U32x4_STSM_NENS4_39AutoVectorizingCopyWithAssumedAlignmentILi128EEEEEEvvEEEEvNT_6ParamsE) ;  /* 0xffffff6402e47950 */ /* 0x000fea0003c3ffff */
.L_x_215:
[----:B------:R-:W-:-:S00]  /*9870*/  BRA `(.L_x_215) ;  /* 0xfffffffc00fc7947 */ /* 0x000fc0000383ffff */
[----:B------:R-:W-:-:S00]  /*9880*/  NOP ;  /* 0x0000000000007918 */ /* 0x000fc00000000000 */
[----:B------:R-:W-:-:S00]  /*9890*/  NOP ;  /* 0x0000000000007918 */ /* 0x000fc00000000000 */
[----:B------:R-:W-:-:S00]  /*98a0*/  NOP ;  /* 0x0000000000007918 */ /* 0x000fc00000000000 */
[----:B------:R-:W-:-:S00]  /*98b0*/  NOP ;  /* 0x0000000000007918 */ /* 0x000fc00000000000 */
[----:B------:R-:W-:-:S00]  /*98c0*/  NOP ;  /* 0x0000000000007918 */ /* 0x000fc00000000000 */
[----:B------:R-:W-:-:S00]  /*98d0*/  NOP ;  /* 0x0000000000007918 */ /* 0x000fc00000000000 */
[----:B------:R-:W-:-:S00]  /*98e0*/  NOP ;  /* 0x0000000000007918 */ /* 0x000fc00000000000 */
[----:B------:R-:W-:-:S00]  /*98f0*/  NOP ;  /* 0x0000000000007918 */ /* 0x000fc00000000000 */
.L_x_216:


//--------------------- .nv.global.init           --------------------------
	.section	.nv.global.init,"aw",@progbits
.nv.global.init:
	.type		$str$27,@object
	.size		$str$27,($str$28 - $str$27)
$str$27:
        /*0000*/ 	.byte	0x28, 0x61, 0x64, 0x64, 0x72, 0x65, 0x73, 0x73, 0x20, 0x26, 0x20, 0x6d, 0x61, 0x73, 0x6b, 0x29
        /*0010*/ 	.byte	0x20, 0x3d, 0x3d, 0x20, 0x30, 0x00
	.type		$str$28,@object
	.size		$str$28,($str$26 - $str$28)
$str$28:
        /*0016*/ 	.byte	0x2f, 0x74, 0x6d, 0x70, 0x2f, 0x63, 0x75, 0x74, 0x6c, 0x61, 0x73, 0x73, 0x5f, 0x73, 0x77, 0x65
        /*0026*/ 	.byte	0x65, 0x70, 0x5f, 0x73, 0x72, 0x63, 0x2f, 0x69, 0x6e, 0x63, 0x6c, 0x75, 0x64, 0x65, 0x2f, 0x63
        /*0036*/ 	.byte	0x75, 0x74, 0x65, 0x2f, 0x70, 0x6f, 0x69, 0x6e, 0x74, 0x65, 0x72, 0x5f, 0x66, 0x6c, 0x61, 0x67
        /*0046*/ 	.byte	0x67, 0x65, 0x64, 0x2e, 0x68, 0x70, 0x70, 0x00
	.type		$str$26,@object
	.size		$str$26,($str$25 - $str$26)
$str$26:
        /*004e*/ 	.byte	0x2f, 0x74, 0x6d, 0x70, 0x2f, 0x63, 0x75, 0x74, 0x6c, 0x61, 0x73, 0x73, 0x5f, 0x73, 0x77, 0x65
        /*005e*/ 	.byte	0x65, 0x70, 0x5f, 0x73, 0x72, 0x63, 0x2f, 0x69, 0x6e, 0x63, 0x6c, 0x75, 0x64, 0x65, 0x2f, 0x63
        /*006e*/ 	.byte	0x75, 0x74, 0x65, 0x2f, 0x61, 0x74, 0x6f, 0x6d, 0x2f, 0x63, 0x6f, 0x70, 0x79, 0x5f, 0x74, 0x72
        /*007e*/ 	.byte	0x61, 0x69, 0x74, 0x73, 0x5f, 0x73, 0x6d, 0x31, 0x30, 0x30, 0x2e, 0x68, 0x70, 0x70, 0x00
	.type		$str$25,@object
	.size		$str$25,(__unnamed_1 - $str$25)
$str$25:
        /*008d*/ 	.byte	0x28, 0x28, 0x75, 0x69, 0x6e, 0x74, 0x33, 0x32, 0x5f, 0x74, 0x28, 0x74, 0x68, 0x72, 0x65, 0x61
        /*009d*/ 	.byte	0x64, 0x49, 0x64, 0x78, 0x2e, 0x78, 0x29, 0x20, 0x2f, 0x20, 0x33, 0x32, 0x29, 0x20, 0x25, 0x20
        /*00ad*/ 	.byte	0x34, 0x29, 0x20, 0x3d, 0x3d, 0x20, 0x28, 0x28, 0x28, 0x74, 0x6d, 0x65, 0x6d, 0x5f, 0x61, 0x64
        /*00bd*/ 	.byte	0x64, 0x72, 0x20, 0x3e, 0x3e, 0x20, 0x31, 0x36, 0x29, 0x20, 0x2f, 0x20, 0x33, 0x32, 0x29, 0x20
        /*00cd*/ 	.byte	0x25, 0x20, 0x34, 0x29, 0x00
	.type		__unnamed_1,@object
	.size		__unnamed_1,(__unnamed_2 - __unnamed_1)
__unnamed_1:
        /*00d2*/ 	.byte	0x61, 0x75, 0x74, 0x6f, 0x20, 0x63, 0x75, 0x74, 0x65, 0x3a, 0x3a, 0x61, 0x73, 0x5f, 0x70, 0x6f
        /* <DEDUP_REMOVED lines=24> */
        /*0262*/ 	.byte	0x30, 0x34, 0x38, 0x3e, 0x3e, 0x3e, 0x3e, 0x5d, 0x00
	.type		__unnamed_2,@object
	.size		__unnamed_2,(.L_2 - __unnamed_2)
__unnamed_2:
        /* <DEDUP_REMOVED lines=45> */
        /*053b*/ 	.byte	0x3e, 0x3e, 0x3e, 0x5d, 0x00
.L_2:


//--------------------- .nv.shared._ZN7cutlass13device_kernelINS_4gemm6kernel13GemmUniversalIN4cute5tupleIJiiiiEEENS1_10collective13CollectiveMmaINS1_35MainloopSm100TmaUmmaWarpSpecializedILi17ELi2ELi4ENS5_IJNS4_1CILi1EEESB_SB_EEEEENS5_IJNSA_ILi64EEENSA_ILi128EEENSA_ILi32EEEEEENS_10bfloat16_tENS5_IJSB_llEEESI_SJ_NS4_8TiledMMAINS4_8MMA_AtomIJNS4_20SM100_MMA_F16BF16_SSISI_SI_fLi64ELi128ELNS4_4UMMA5MajorE1ELSO_1ELNSN_7ScaleInE0ELSP_0EEEEEENS4_6LayoutISC_NS5_IJNSA_ILi0EEEST_ST_EEEEENS5_IJNS4_10UnderscoreESW_SW_EEEEENS4_13SM90_TMA_LOADENS4_14ComposedLayoutINS4_7SwizzleILi3ELi4ELi3EEENS4_18smem_ptr_flag_bitsILi16EEENSS_INS5_IJSE_NSA_ILi8EEEEEENS5_IJSB_SE_EEEEEEEvNS4_8identityESZ_S19_vS1A_EENS_8epilogue10collective18CollectiveEpilogueINS1C_23Sm100TmaWarpSpecializedILi4ELi2ELi16ELb1ELb0EEEJSH_NS5_IJNSS_ISE_SB_EENSS_ISG_SB_EEEEESI_NS5_IJlSB_lEEESI_S1K_NS1C_6fusion15FusionCallbacksIS1G_NS1L_17LinearCombinationISI_fSI_fLNS_15FloatRoundStyleE2EEESH_S1J_JEEENS4_5SM1004TMEM4LOAD26SM100_TMEM_LOAD_16dp256b4xESZ_NS10_INS11_ILi2ELi4ELi3EEES14_NSS_INS5_IJS15_SG_EEENS5_IJSG_SB_EEEEEEENS4_17SM75_U32x4_LDSM_NENS4_14SM90_TMA_STOREES1Z_NS4_17SM90_U32x4_STSM_NENS4_39AutoVectorizingCopyWithAssumedAlignmentILi128EEEEEEvvEEEEvNT_6ParamsE --------------------------
	.section	.nv.shared._ZN7cutlass13device_kernelINS_4gemm6kernel13GemmUniversalIN4cute5tupleIJiiiiEEENS1_10collective13CollectiveMmaINS1_35MainloopSm100TmaUmmaWarpSpecializedILi17ELi2ELi4ENS5_IJNS4_1CILi1EEESB_SB_EEEEENS5_IJNSA_ILi64EEENSA_ILi128EEENSA_ILi32EEEEEENS_10bfloat16_tENS5_IJSB_llEEESI_SJ_NS4_8TiledMMAINS4_8MMA_AtomIJNS4_20SM100_MMA_F16BF16_SSISI_SI_fLi64ELi128ELNS4_4UMMA5MajorE1ELSO_1ELNSN_7ScaleInE0ELSP_0EEEEEENS4_6LayoutISC_NS5_IJNSA_ILi0EEEST_ST_EEEEENS5_IJNS4_10UnderscoreESW_SW_EEEEENS4_13SM90_TMA_LOADENS4_14ComposedLayoutINS4_7SwizzleILi3ELi4ELi3EEENS4_18smem_ptr_flag_bitsILi16EEENSS_INS5_IJSE_NSA_ILi8EEEEEENS5_IJSB_SE_EEEEEEEvNS4_8identityESZ_S19_vS1A_EENS_8epilogue10collective18CollectiveEpilogueINS1C_23Sm100TmaWarpSpecializedILi4ELi2ELi16ELb1ELb0EEEJSH_NS5_IJNSS_ISE_SB_EENSS_ISG_SB_EEEEESI_NS5_IJlSB_lEEESI_S1K_NS1C_6fusion15FusionCallbacksIS1G_NS1L_17LinearCombinationISI_fSI_fLNS_15FloatRoundStyleE2EEESH_S1J_JEEENS4_5SM1004TMEM4LOAD26SM100_TMEM_LOAD_16dp256b4xESZ_NS10_INS11_ILi2ELi4ELi3EEES14_NSS_INS5_IJS15_SG_EEENS5_IJSG_SB_EEEEEEENS4_17SM75_U32x4_LDSM_NENS4_14SM90_TMA_STOREES1Z_NS4_17SM90_U32x4_STSM_NENS4_39AutoVectorizingCopyWithAssumedAlignmentILi128EEEEEEvvEEEEvNT_6ParamsE,"aw",@nobits
	.sectionflags	@""
	.align	16
	.zero		1024


//--------------------- .nv.shared.reserved.0     --------------------------
	.section	.nv.shared.reserved.0,"aw",@nobits
	.weak		__nv_reservedSMEM_offset_0_alias
	.size		__nv_reservedSMEM_offset_0_alias, 0, 64
	.other		__nv_reservedSMEM_offset_0_alias,@"STO_CUDA_RESERVED_SHARED STV_DEFAULT"
__nv_reservedSMEM_offset_0_alias:
	.zero		0
.nv.shared.reserved.0:
	.zero		64
	.weak		__nv_reservedSMEM_tcgen05_partition
	.type		__nv_reservedSMEM_tcgen05_partition,@object
	.size		__nv_reservedSMEM_tcgen05_partition,(.L_0 - __nv_reservedSMEM_tcgen05_partition)
__nv_reservedSMEM_tcgen05_partition:
	.zero		32
.L_0:


//--------------------- .nv.global                --------------------------
	.section	.nv.global,"aw",@nobits
.nv.global:
	.type		_ZN40_INTERNAL_84a27212_4_k_cu_d941b831_288694cute1_E,@object
	.size		_ZN40_INTERNAL_84a27212_4_k_cu_d941b831_288694cute1_E,(_ZN40_INTERNAL_84a27212_4_k_cu_d941b831_288694cuda3std3__45__cpo6cbeginE - _ZN40_INTERNAL_84a27212_4_k_cu_d941b831_288694cute1_E)
_ZN40_INTERNAL_84a27212_4_k_cu_d941b831_288694cute1_E:
	.zero		1
	.type		_ZN40_INTERNAL_84a27212_4_k_cu_d941b831_288694cuda3std3__45__cpo6cbeginE,@object
	.size		_ZN40_INTERNAL_84a27212_4_k_cu_d941b831_288694cuda3std3__45__cpo6cbeginE,(_ZN40_INTERNAL_84a27212_4_k_cu_d941b831_288694cuda3std3__48in_placeE - _ZN40_INTERNAL_84a27212_4_k_cu_d941b831_288694cuda3std3__45__cpo6cbeginE)
_ZN40_INTERNAL_84a27212_4_k_cu_d941b831_288694cuda3std3__45__cpo6cbeginE:
	.zero		1
	.type		_ZN40_INTERNAL_84a27212_4_k_cu_d941b831_288694cuda3std3__48in_placeE,@object
	.size		_ZN40_INTERNAL_84a27212_4_k_cu_d941b831_288694cuda3std3__48in_placeE,(_ZN40_INTERNAL_84a27212_4_k_cu_d941b831_288694cuda3std6ranges3__45__cpo9iter_moveE - _ZN40_INTERNAL_84a27212_4_k_cu_d941b831_288694cuda3std3__48in_placeE)
_ZN40_INTERNAL_84a27212_4_k_cu_d941b831_288694cuda3std3__48in_placeE:
	.zero		1
	.type		_ZN40_INTERNAL_84a27212_4_k_cu_d941b831_288694cuda3std6ranges3__45__cpo9iter_moveE,@object
	.size		_ZN40_INTERNAL_84a27212_4_k_cu_d941b831_288694cuda3std6ranges3__45__cpo9iter_moveE,(_ZN40_INTERNAL_84a27212_4_k_cu_d941b831_288694cuda3std3__45__cpo5beginE - _ZN40_INTERNAL_84a27212_4_k_cu_d941b831_288694cuda3std6ranges3__45__cpo9iter_moveE)
_ZN40_INTERNAL_84a27212_4_k_cu_d941b831_288694cuda3std6ranges3__45__cpo9iter_moveE:
	.zero		1
	.type		_ZN40_INTERNAL_84a27212_4_k_cu_d941b831_288694cuda3std3__45__cpo5beginE,@object
	.size		_ZN40_INTERNAL_84a27212_4_k_cu_d941b831_288694cuda3std3__45__cpo5beginE,(_ZN40_INTERNAL_84a27212_4_k_cu_d941b831_288694cuda3std3__442_GLOBAL__N__84a27212_4_k_cu_d941b831_288696ignoreE - _ZN40_INTERNAL_84a27212_4_k_cu_d941b831_288694cuda3std3__45__cpo5beginE)
_ZN40_INTERNAL_84a27212_4_k_cu_d941b831_288694cuda3std3__45__cpo5beginE:
	.zero		1
	.type		_ZN40_INTERNAL_84a27212_4_k_cu_d941b831_288694cuda3std3__442_GLOBAL__N__84a27212_4_k_cu_d941b831_288696ignoreE,@object
	.size		_ZN40_INTERNAL_84a27212_4_k_cu_d941b831_288694cuda3std3__442_GLOBAL__N__84a27212_4_k_cu_d941b831_288696ignoreE,(_ZN40_INTERNAL_84a27212_4_k_cu_d941b831_288694cute7productE - _ZN40_INTERNAL_84a27212_4_k_cu_d941b831_288694cuda3std3__442_GLOBAL__N__84a27212_4_k_cu_d941b831_288696ignoreE)
_ZN40_INTERNAL_84a27212_4_k_cu_d941b831_288694cuda3std3__442_GLOBAL__N__84a27212_4_k_cu_d941b831_288696ignoreE:
	.zero		1
	.type		_ZN40_INTERNAL_84a27212_4_k_cu_d941b831_288694cute7productE,@object
	.size		_ZN40_INTERNAL_84a27212_4_k_cu_d941b831_288694cute7productE,(_ZN40_INTERNAL_84a27212_4_k_cu_d941b831_288694cuda3std3__45__cpo3endE - _ZN40_INTERNAL_84a27212_4_k_cu_d941b831_288694cute7productE)
_ZN40_INTERNAL_84a27212_4_k_cu_d941b831_288694cute7productE:
	.zero		1
	.type		_ZN40_INTERNAL_84a27212_4_k_cu_d941b831_288694cuda3std3__45__cpo3endE,@object
	.size		_ZN40_INTERNAL_84a27212_4_k_cu_d941b831_288694cuda3std3__45__cpo3endE,(_ZN40_INTERNAL_84a27212_4_k_cu_d941b831_288694cuda3std3__419piecewise_constructE - _ZN40_INTERNAL_84a27212_4_k_cu_d941b831_288694cuda3std3__45__cpo3endE)
_ZN40_INTERNAL_84a27212_4_k_cu_d941b831_288694cuda3std3__45__cpo3endE:
	.zero		1
	.type		_ZN40_INTERNAL_84a27212_4_k_cu_d941b831_288694cuda3std3__419piecewise_constructE,@object
	.size		_ZN40_INTERNAL_84a27212_4_k_cu_d941b831_288694cuda3std3__419piecewise_constructE,(_ZN40_INTERNAL_84a27212_4_k_cu_d941b831_288694cuda3std3__45__cpo4cendE - _ZN40_INTERNAL_84a27212_4_k_cu_d941b831_288694cuda3std3__419piecewise_constructE)
_ZN40_INTERNAL_84a27212_4_k_cu_d941b831_288694cuda3std3__419piecewise_constructE:
	.zero		1
	.type		_ZN40_INTERNAL_84a27212_4_k_cu_d941b831_288694cuda3std3__45__cpo4cendE,@object
	.size		_ZN40_INTERNAL_84a27212_4_k_cu_d941b831_288694cuda3std3__45__cpo4cendE,(_ZN40_INTERNAL_84a27212_4_k_cu_d941b831_288694cuda3std6ranges3__45__cpo4swapE - _ZN40_INTERNAL_84a27212_4_k_cu_d941b831_288694cuda3std3__45__cpo4cendE)
_ZN40_INTERNAL_84a27212_4_k_cu_d941b831_288694cuda3std3__45__cpo4cendE:
	.zero		1
	.type		_ZN40_INTERNAL_84a27212_4_k_cu_d941b831_288694cuda3std6ranges3__45__cpo4swapE,@object
	.size		_ZN40_INTERNAL_84a27212_4_k_cu_d941b831_288694cuda3std6ranges3__45__cpo4swapE,(.L_10 - _ZN40_INTERNAL_84a27212_4_k_cu_d941b831_288694cuda3std6ranges3__45__cpo4swapE)
_ZN40_INTERNAL_84a27212_4_k_cu_d941b831_288694cuda3std6ranges3__45__cpo4swapE:
	.zero		1
.L_10:


//--------------------- .nv.constant0._ZN7cutlass13device_kernelINS_4gemm6kernel13GemmUniversalIN4cute5tupleIJiiiiEEENS1_10collective13CollectiveMmaINS1_35MainloopSm100TmaUmmaWarpSpecializedILi17ELi2ELi4ENS5_IJNS4_1CILi1EEESB_SB_EEEEENS5_IJNSA_ILi64EEENSA_ILi128EEENSA_ILi32EEEEEENS_10bfloat16_tENS5_IJSB_llEEESI_SJ_NS4_8TiledMMAINS4_8MMA_AtomIJNS4_20SM100_MMA_F16BF16_SSISI_SI_fLi64ELi128ELNS4_4UMMA5MajorE1ELSO_1ELNSN_7ScaleInE0ELSP_0EEEEEENS4_6LayoutISC_NS5_IJNSA_ILi0EEEST_ST_EEEEENS5_IJNS4_10UnderscoreESW_SW_EEEEENS4_13SM90_TMA_LOADENS4_14ComposedLayoutINS4_7SwizzleILi3ELi4ELi3EEENS4_18smem_ptr_flag_bitsILi16EEENSS_INS5_IJSE_NSA_ILi8EEEEEENS5_IJSB_SE_EEEEEEEvNS4_8identityESZ_S19_vS1A_EENS_8epilogue10collective18CollectiveEpilogueINS1C_23Sm100TmaWarpSpecializedILi4ELi2ELi16ELb1ELb0EEEJSH_NS5_IJNSS_ISE_SB_EENSS_ISG_SB_EEEEESI_NS5_IJlSB_lEEESI_S1K_NS1C_6fusion15FusionCallbacksIS1G_NS1L_17LinearCombinationISI_fSI_fLNS_15FloatRoundStyleE2EEESH_S1J_JEEENS4_5SM1004TMEM4LOAD26SM100_TMEM_LOAD_16dp256b4xESZ_NS10_INS11_ILi2ELi4ELi3EEES14_NSS_INS5_IJS15_SG_EEENS5_IJSG_SB_EEEEEEENS4_17SM75_U32x4_LDSM_NENS4_14SM90_TMA_STOREES1Z_NS4_17SM90_U32x4_STSM_NENS4_39AutoVectorizingCopyWithAssumedAlignmentILi128EEEEEEvvEEEEvNT_6ParamsE --------------------------
	.section	.nv.constant0._ZN7cutlass13device_kernelINS_4gemm6kernel13GemmUniversalIN4cute5tupleIJiiiiEEENS1_10collective13CollectiveMmaINS1_35MainloopSm100TmaUmmaWarpSpecializedILi17ELi2ELi4ENS5_IJNS4_1CILi1EEESB_SB_EEEEENS5_IJNSA_ILi64EEENSA_ILi128EEENSA_ILi32EEEEEENS_10bfloat16_tENS5_IJSB_llEEESI_SJ_NS4_8TiledMMAINS4_8MMA_AtomIJNS4_20SM100_MMA_F16BF16_SSISI_SI_fLi64ELi128ELNS4_4UMMA5MajorE1ELSO_1ELNSN_7ScaleInE0ELSP_0EEEEEENS4_6LayoutISC_NS5_IJNSA_ILi0EEEST_ST_EEEEENS5_IJNS4_10UnderscoreESW_SW_EEEEENS4_13SM90_TMA_LOADENS4_14ComposedLayoutINS4_7SwizzleILi3ELi4ELi3EEENS4_18smem_ptr_flag_bitsILi16EEENSS_INS5_IJSE_NSA_ILi8EEEEEENS5_IJSB_SE_EEEEEEEvNS4_8identityESZ_S19_vS1A_EENS_8epilogue10collective18CollectiveEpilogueINS1C_23Sm100TmaWarpSpecializedILi4ELi2ELi16ELb1ELb0EEEJSH_NS5_IJNSS_ISE_SB_EENSS_ISG_SB_EEEEESI_NS5_IJlSB_lEEESI_S1K_NS1C_6fusion15FusionCallbacksIS1G_NS1L_17LinearCombinationISI_fSI_fLNS_15FloatRoundStyleE2EEESH_S1J_JEEENS4_5SM1004TMEM4LOAD26SM100_TMEM_LOAD_16dp256b4xESZ_NS10_INS11_ILi2ELi4ELi3EEES14_NSS_INS5_IJS15_SG_EEENS5_IJSG_SB_EEEEEEENS4_17SM75_U32x4_LDSM_NENS4_14SM90_TMA_STOREES1Z_NS4_17SM90_U32x4_STSM_NENS4_39AutoVectorizingCopyWithAssumedAlignmentILi128EEEEEEvvEEEEvNT_6ParamsE,"a",@progbits
	.sectionflags	@""
	.align	4
.nv.constant0._ZN7cutlass13device_kernelINS_4gemm6kernel13GemmUniversalIN4cute5tupleIJiiiiEEENS1_10collective13CollectiveMmaINS1_35MainloopSm100TmaUmmaWarpSpecializedILi17ELi2ELi4ENS5_IJNS4_1CILi1EEESB_SB_EEEEENS5_IJNSA_ILi64EEENSA_ILi128EEENSA_ILi32EEEEEENS_10bfloat16_tENS5_IJSB_llEEESI_SJ_NS4_8TiledMMAINS4_8MMA_AtomIJNS4_20SM100_MMA_F16BF16_SSISI_SI_fLi64ELi128ELNS4_4UMMA5MajorE1ELSO_1ELNSN_7ScaleInE0ELSP_0EEEEEENS4_6LayoutISC_NS5_IJNSA_ILi0EEEST_ST_EEEEENS5_IJNS4_10UnderscoreESW_SW_EEEEENS4_13SM90_TMA_LOADENS4_14ComposedLayoutINS4_7SwizzleILi3ELi4ELi3EEENS4_18smem_ptr_flag_bitsILi16EEENSS_INS5_IJSE_NSA_ILi8EEEEEENS5_IJSB_SE_EEEEEEEvNS4_8identityESZ_S19_vS1A_EENS_8epilogue10collective18CollectiveEpilogueINS1C_23Sm100TmaWarpSpecializedILi4ELi2ELi16ELb1ELb0EEEJSH_NS5_IJNSS_ISE_SB_EENSS_ISG_SB_EEEEESI_NS5_IJlSB_lEEESI_S1K_NS1C_6fusion15FusionCallbacksIS1G_NS1L_17LinearCombinationISI_fSI_fLNS_15FloatRoundStyleE2EEESH_S1J_JEEENS4_5SM1004TMEM4LOAD26SM100_TMEM_LOAD_16dp256b4xESZ_NS10_INS11_ILi2ELi4ELi3EEES14_NSS_INS5_IJS15_SG_EEENS5_IJSG_SB_EEEEEEENS4_17SM75_U32x4_LDSM_NENS4_14SM90_TMA_STOREES1Z_NS4_17SM90_U32x4_STSM_NENS4_39AutoVectorizingCopyWithAssumedAlignmentILi128EEEEEEvvEEEEvNT_6ParamsE:
	.zero		2944


//--------------------- SYMBOLS --------------------------

	.type		.nv.reservedSmem.offset0,@object
	.size		.nv.reservedSmem.offset0,0x4
	.type		.nv.reservedSmem.cap,@object
	.size		.nv.reservedSmem.cap,0x4
	.type		__assertfail,@function
